// auto-generated by cutlass_sweep.gemm — config: {"arch": "sm_90", "cluster_m": 1, "cluster_n": 1, "dtype": "fp16", "dtype_b": "fp16", "layout": "nt", "stages": 6, "tile_k": 128, "tile_m": 256, "tile_n": 256}
#include "cutlass/cutlass.h"
#include "cutlass/gemm/collective/collective_builder.hpp"
#include "cutlass/gemm/device/gemm_universal_adapter.h"
#include "cutlass/gemm/kernel/gemm_universal.hpp"
#include "cutlass/epilogue/collective/collective_builder.hpp"

using ElemA = cutlass::half_t;
using ElemB = cutlass::half_t;
using ElemCD = cutlass::half_t;
using Acc  = float;
using TileShape    = cute::Shape<cute::_256, cute::_256, cute::_128>;
using ClusterShape = cute::Shape<cute::_1, cute::_1, cute::_1>;

using CollectiveEpilogue = typename cutlass::epilogue::collective::CollectiveBuilder<
    cutlass::arch::Sm90, cutlass::arch::OpClassTensorOp,
    TileShape, ClusterShape,
    cutlass::epilogue::collective::EpilogueTileAuto,
    Acc, Acc,
    ElemCD, cutlass::layout::RowMajor, 128 / cutlass::sizeof_bits<ElemCD>::value,
    ElemCD, cutlass::layout::RowMajor, 128 / cutlass::sizeof_bits<ElemCD>::value,
    cutlass::epilogue::collective::EpilogueScheduleAuto
  >::CollectiveOp;

using CollectiveMainloop = typename cutlass::gemm::collective::CollectiveBuilder<
    cutlass::arch::Sm90, cutlass::arch::OpClassTensorOp,
    ElemA, cutlass::layout::RowMajor, 128 / cutlass::sizeof_bits<ElemA>::value,
    ElemB, cutlass::layout::ColumnMajor, 128 / cutlass::sizeof_bits<ElemB>::value,
    Acc,
    TileShape, ClusterShape,
    cutlass::gemm::collective::StageCount<6>,
    cutlass::gemm::collective::KernelScheduleAuto
  >::CollectiveOp;

using GemmKernel = cutlass::gemm::kernel::GemmUniversal<
    cute::Shape<int,int,int,int>,
    CollectiveMainloop,
    CollectiveEpilogue
>;
using Gemm = cutlass::gemm::device::GemmUniversalAdapter<GemmKernel>;

// Force the device kernel symbol into the cubin without needing a host main.
auto* _anchor = &cutlass::device_kernel<GemmKernel>;


// ===== COMPILED SASS (sm_90a) =====

	.target	sm_90a

	.elftype	@"ET_EXEC"


//--------------------- .note.nv.tkinfo           --------------------------
	.section	.note.nv.tkinfo,"",@"SHT_NOTE"
	.sectionflags	@"SHF_NOTE_NV_TKINFO"
	.tkinfo
        /*0018*/ 	.word	0x00000002
        /*0030*/ 	.string	""
        /*0030*/ 	.string	"ptxas"
        /*0030*/ 	.string	"Cuda compilation tools, release 13.0, V13.0.88"
        /*0030*/ 	.string	"Build cuda_13.0.r13.0/compiler.36424714_0"
        /*0030*/ 	.string	"-arch sm_90a -m 64 "



//--------------------- .note.nv.cuinfo           --------------------------
	.section	.note.nv.cuinfo,"",@"SHT_NOTE"
	.sectionflags	@"SHF_NOTE_NV_CUINFO"
        /*0018*/ 	.short	0x0002
        /*001a*/ 	.short	0x005a
        /*001c*/ 	.short	0x0082
	.zero		2


//--------------------- .nv.info                  --------------------------
	.section	.nv.info,"",@"SHT_CUDA_INFO"
	.align	4


	//----- nvinfo : EIATTR_REGCOUNT
	.align		4
        /*0000*/ 	.byte	0x04, 0x2f
        /*0002*/ 	.short	(.L_15 - .L_14)
	.align		4
.L_14:
        /*0004*/ 	.word	index@(_ZN7cutlass13device_kernelINS_4gemm6kernel13GemmUniversalIN4cute5tupleIJiiiiEEENS1_10collective13CollectiveMmaINS1_34MainloopSm90TmaGmmaWarpSpecializedILi6ENS5_IJNS4_1CILi1EEESB_SB_EEENS1_35KernelTmaWarpSpecializedCooperativeEEENS5_IJNSA_ILi256EEESF_NSA_ILi128EEEEEENS_6half_tENS5_IJlSB_lEEESI_SJ_NS4_8TiledMMAINS4_8MMA_AtomIJNS4_4SM904GMMA26MMA_64x256x16_F32F16F16_SSILNSN_5MajorE0ELSP_0ELNSN_7ScaleInE1ELSQ_1EEEEEENS4_6LayoutINS5_IJNSA_ILi2EEESB_SB_EEENS5_IJSB_NSA_ILi0EEESW_EEEEENS5_IJNS4_10UnderscoreESZ_SZ_EEEEENS4_13SM90_TMA_LOADENS4_14ComposedLayoutINS4_7SwizzleILi3ELi4ELi3EEENS4_18smem_ptr_flag_bitsILi16EEENST_INS5_IJNSA_ILi8EEENSA_ILi64EEEEEENS5_IJS19_SB_EEEEEEEvNS4_8identityES12_S1D_vS1E_EENS_8epilogue10collective6detail29Sm90TmaWarpSpecializedAdapterINS1H_15DefaultEpilogueISI_SJ_SJ_NS1G_6thread17LinearCombinationISI_Li1EffLNS1L_9ScaleType4KindE0ELNS_15FloatRoundStyleE2ESI_EENS1_15EpilogueDefaultEEEEEvvEEEEvNT_6ParamsE)
        /*0008*/ 	.word	0x000000a8


	//----- nvinfo : EIATTR_FRAME_SIZE
	.align		4
.L_15:
        /*000c*/ 	.byte	0x04, 0x11
        /*000e*/ 	.short	(.L_17 - .L_16)
	.align		4
.L_16:
        /*0010*/ 	.word	index@(_ZN7cutlass13device_kernelINS_4gemm6kernel13GemmUniversalIN4cute5tupleIJiiiiEEENS1_10collective13CollectiveMmaINS1_34MainloopSm90TmaGmmaWarpSpecializedILi6ENS5_IJNS4_1CILi1EEESB_SB_EEENS1_35KernelTmaWarpSpecializedCooperativeEEENS5_IJNSA_ILi256EEESF_NSA_ILi128EEEEEENS_6half_tENS5_IJlSB_lEEESI_SJ_NS4_8TiledMMAINS4_8MMA_AtomIJNS4_4SM904GMMA26MMA_64x256x16_F32F16F16_SSILNSN_5MajorE0ELSP_0ELNSN_7ScaleInE1ELSQ_1EEEEEENS4_6LayoutINS5_IJNSA_ILi2EEESB_SB_EEENS5_IJSB_NSA_ILi0EEESW_EEEEENS5_IJNS4_10UnderscoreESZ_SZ_EEEEENS4_13SM90_TMA_LOADENS4_14ComposedLayoutINS4_7SwizzleILi3ELi4ELi3EEENS4_18smem_ptr_flag_bitsILi16EEENST_INS5_IJNSA_ILi8EEENSA_ILi64EEEEEENS5_IJS19_SB_EEEEEEEvNS4_8identityES12_S1D_vS1E_EENS_8epilogue10collective6detail29Sm90TmaWarpSpecializedAdapterINS1H_15DefaultEpilogueISI_SJ_SJ_NS1G_6thread17LinearCombinationISI_Li1EffLNS1L_9ScaleType4KindE0ELNS_15FloatRoundStyleE2ESI_EENS1_15EpilogueDefaultEEEEEvvEEEEvNT_6ParamsE)
        /*0014*/ 	.word	0x00000cf0


	//----- nvinfo : EIATTR_MIN_STACK_SIZE
	.align		4
.L_17:
        /*0018*/ 	.byte	0x04, 0x12
        /*001a*/ 	.short	(.L_19 - .L_18)
	.align		4
.L_18:
        /*001c*/ 	.word	index@(_ZN7cutlass13device_kernelINS_4gemm6kernel13GemmUniversalIN4cute5tupleIJiiiiEEENS1_10collective13CollectiveMmaINS1_34MainloopSm90TmaGmmaWarpSpecializedILi6ENS5_IJNS4_1CILi1EEESB_SB_EEENS1_35KernelTmaWarpSpecializedCooperativeEEENS5_IJNSA_ILi256EEESF_NSA_ILi128EEEEEENS_6half_tENS5_IJlSB_lEEESI_SJ_NS4_8TiledMMAINS4_8MMA_AtomIJNS4_4SM904GMMA26MMA_64x256x16_F32F16F16_SSILNSN_5MajorE0ELSP_0ELNSN_7ScaleInE1ELSQ_1EEEEEENS4_6LayoutINS5_IJNSA_ILi2EEESB_SB_EEENS5_IJSB_NSA_ILi0EEESW_EEEEENS5_IJNS4_10UnderscoreESZ_SZ_EEEEENS4_13SM90_TMA_LOADENS4_14ComposedLayoutINS4_7SwizzleILi3ELi4ELi3EEENS4_18smem_ptr_flag_bitsILi16EEENST_INS5_IJNSA_ILi8EEENSA_ILi64EEEEEENS5_IJS19_SB_EEEEEEEvNS4_8identityES12_S1D_vS1E_EENS_8epilogue10collective6detail29Sm90TmaWarpSpecializedAdapterINS1H_15DefaultEpilogueISI_SJ_SJ_NS1G_6thread17LinearCombinationISI_Li1EffLNS1L_9ScaleType4KindE0ELNS_15FloatRoundStyleE2ESI_EENS1_15EpilogueDefaultEEEEEvvEEEEvNT_6ParamsE)
        /*0020*/ 	.word	0x00000cf0
.L_19:


//--------------------- .nv.compat                --------------------------
	.section	.nv.compat,"",@"SHT_CUDA_COMPAT_INFO"
	.align	4
        /*0000*/ 	.byte	0x02, 0x09, 0x01, 0x00, 0x02, 0x02, 0x04, 0x00, 0x02, 0x05, 0x05, 0x00, 0x03, 0x07, 0x01, 0x01
        /*0010*/ 	.byte	0x02, 0x03, 0x01, 0x00, 0x02, 0x06, 0x01, 0x00, 0x04, 0x0b, 0x08, 0x00, 0x00, 0x00, 0x00, 0x00
        /*0020*/ 	.byte	0x00, 0x00, 0x00, 0x00


//--------------------- .nv.info._ZN7cutlass13device_kernelINS_4gemm6kernel13GemmUniversalIN4cute5tupleIJiiiiEEENS1_10collective13CollectiveMmaINS1_34MainloopSm90TmaGmmaWarpSpecializedILi6ENS5_IJNS4_1CILi1EEESB_SB_EEENS1_35KernelTmaWarpSpecializedCooperativeEEENS5_IJNSA_ILi256EEESF_NSA_ILi128EEEEEENS_6half_tENS5_IJlSB_lEEESI_SJ_NS4_8TiledMMAINS4_8MMA_AtomIJNS4_4SM904GMMA26MMA_64x256x16_F32F16F16_SSILNSN_5MajorE0ELSP_0ELNSN_7ScaleInE1ELSQ_1EEEEEENS4_6LayoutINS5_IJNSA_ILi2EEESB_SB_EEENS5_IJSB_NSA_ILi0EEESW_EEEEENS5_IJNS4_10UnderscoreESZ_SZ_EEEEENS4_13SM90_TMA_LOADENS4_14ComposedLayoutINS4_7SwizzleILi3ELi4ELi3EEENS4_18smem_ptr_flag_bitsILi16EEENST_INS5_IJNSA_ILi8EEENSA_ILi64EEEEEENS5_IJS19_SB_EEEEEEEvNS4_8identityES12_S1D_vS1E_EENS_8epilogue10collective6detail29Sm90TmaWarpSpecializedAdapterINS1H_15DefaultEpilogueISI_SJ_SJ_NS1G_6thread17LinearCombinationISI_Li1EffLNS1L_9ScaleType4KindE0ELNS_15FloatRoundStyleE2ESI_EENS1_15EpilogueDefaultEEEEEvvEEEEvNT_6ParamsE --------------------------
	.section	.nv.info._ZN7cutlass13device_kernelINS_4gemm6kernel13GemmUniversalIN4cute5tupleIJiiiiEEENS1_10collective13CollectiveMmaINS1_34MainloopSm90TmaGmmaWarpSpecializedILi6ENS5_IJNS4_1CILi1EEESB_SB_EEENS1_35KernelTmaWarpSpecializedCooperativeEEENS5_IJNSA_ILi256EEESF_NSA_ILi128EEEEEENS_6half_tENS5_IJlSB_lEEESI_SJ_NS4_8TiledMMAINS4_8MMA_AtomIJNS4_4SM904GMMA26MMA_64x256x16_F32F16F16_SSILNSN_5MajorE0ELSP_0ELNSN_7ScaleInE1ELSQ_1EEEEEENS4_6LayoutINS5_IJNSA_ILi2EEESB_SB_EEENS5_IJSB_NSA_ILi0EEESW_EEEEENS5_IJNS4_10UnderscoreESZ_SZ_EEEEENS4_13SM90_TMA_LOADENS4_14ComposedLayoutINS4_7SwizzleILi3ELi4ELi3EEENS4_18smem_ptr_flag_bitsILi16EEENST_INS5_IJNSA_ILi8EEENSA_ILi64EEEEEENS5_IJS19_SB_EEEEEEEvNS4_8identityES12_S1D_vS1E_EENS_8epilogue10collective6detail29Sm90TmaWarpSpecializedAdapterINS1H_15DefaultEpilogueISI_SJ_SJ_NS1G_6thread17LinearCombinationISI_Li1EffLNS1L_9ScaleType4KindE0ELNS_15FloatRoundStyleE2ESI_EENS1_15EpilogueDefaultEEEEEvvEEEEvNT_6ParamsE,"",@"SHT_CUDA_INFO"
	.sectionflags	@""
	.align	4


	//----- nvinfo : EIATTR_CUDA_API_VERSION
	.align		4
        /*0000*/ 	.byte	0x04, 0x37
        /*0002*/ 	.short	(.L_21 - .L_20)
.L_20:
        /*0004*/ 	.word	0x00000082


	//----- nvinfo : EIATTR_KPARAM_INFO
	.align		4
.L_21:
        /*0008*/ 	.byte	0x04, 0x17
        /*000a*/ 	.short	(.L_23 - .L_22)
.L_22:
        /*000c*/ 	.word	0x00000000
        /*0010*/ 	.short	0x0000
        /*0012*/ 	.short	0x0070
        /*0014*/ 	.byte	0x00, 0xf0, 0x01, 0x10


	//----- nvinfo : EIATTR_SPARSE_MMA_MASK
	.align		4
.L_23:
        /*0018*/ 	.byte	0x03, 0x50
        /*001a*/ 	.short	0x0000


	//----- nvinfo : EIATTR_MAXREG_COUNT
	.align		4
        /*001c*/ 	.byte	0x03, 0x1b
        /*001e*/ 	.short	0x00a8


	//----- nvinfo : EIATTR_NUM_BARRIERS
	.align		4
        /*0020*/ 	.byte	0x02, 0x4c
        /*0022*/ 	.byte	0x01
	.zero		1


	//----- nvinfo : EIATTR_EXTERNS
	.align		4
        /*0024*/ 	.byte	0x04, 0x0f
        /*0026*/ 	.short	(.L_25 - .L_24)


	//   ....[0]....
	.align		4
.L_24:
        /*0028*/ 	.word	index@(__assertfail)


	//----- nvinfo : EIATTR_ANNOTATIONS
	.align		4
.L_25:
        /*002c*/ 	.byte	0x04, 0x55
        /*002e*/ 	.short	(.L_27 - .L_26)


	//   ....[0]....
.L_26:
        /*0030*/ 	.word	0x00000001
        /*0034*/ 	.byte	0xd0, 0x06, 0x00, 0x00, 0x01, 0x00, 0x00, 0x00, 0xf0, 0x06, 0x00, 0x00, 0x01, 0x00, 0x00, 0x00
        /* <DEDUP_REMOVED lines=1382> */
        /*56a4*/ 	.byte	0x80, 0x2e, 0x02, 0x00, 0x01, 0x00, 0x00, 0x00, 0xa0, 0x2e, 0x02, 0x00


	//----- nvinfo : EIATTR_MERCURY_ISA_VERSION
	.align		4
.L_27:
        /*56b0*/ 	.byte	0x03, 0x5f
        /*56b2*/ 	.short	0x0101


	//----- nvinfo : EIATTR_INT_WARP_WIDE_INSTR_OFFSETS
	.align		4
        /*56b4*/ 	.byte	0x04, 0x31
        /*56b6*/ 	.short	(.L_29 - .L_28)


	//   ....[0]....
.L_28:
        /*56b8*/ 	.word	0x00000540


	//   ....[1]....
        /*56bc*/ 	.word	0x00000550


	//   ....[2]....
        /*56c0*/ 	.word	0x000005e0


	//----- nvinfo : EIATTR_COOP_GROUP_MASK_REGIDS
	.align		4
.L_29:
        /*56c4*/ 	.byte	0x04, 0x29
        /*56c6*/ 	.short	(.L_31 - .L_30)


	//   ....[0]....
.L_30:
        /*56c8*/ 	.word	0xffffffff


	//   ....[1]....
        /*56cc*/ 	.word	0xffffffff


	//   ....[2]....
        /*56d0*/ 	.word	0xffffffff


	//   ....[3]....
        /*56d4*/ 	.word	0xffffffff


	//   ....[4]....
        /*56d8*/ 	.word	0xffffffff


	//----- nvinfo : EIATTR_COOP_GROUP_INSTR_OFFSETS
	.align		4
.L_31:
        /*56dc*/ 	.byte	0x04, 0x28
        /*56de*/ 	.short	(.L_33 - .L_32)


	//   ....[0]....
.L_32:
        /*56e0*/ 	.word	0x00000070


	//   ....[1]....
        /*56e4*/ 	.word	0x00000080


	//   ....[2]....
        /*56e8*/ 	.word	0x000001a0


	//   ....[3]....
        /*56ec*/ 	.word	0x000003f0


	//   ....[4]....
        /*56f0*/ 	.word	0x000011b0


	//----- nvinfo : EIATTR_REG_RECONFIG
	.align		4
.L_33:
        /*56f4*/ 	.byte	0x01, 0x54
	.zero		2


	//----- nvinfo : EIATTR_SYSCALL_OFFSETS
	.align		4
        /*56f8*/ 	.byte	0x04, 0x46
        /*56fa*/ 	.short	(.L_35 - .L_34)


	//   ....[0]....
.L_34:
        /*56fc*/ 	.word	0x00001360


	//----- nvinfo : EIATTR_MBARRIER_INSTR_OFFSETS
	.align		4
.L_35:
        /*5700*/ 	.byte	0x04, 0x39
        /*5702*/ 	.short	(.L_37 - .L_36)


	//   ....[0]....
.L_36:
        /*5704*/ 	.word	0x00000320
        /*5708*/ 	.word	0x000000ff
        /*570c*/ 	.word	0x00000000
        /*5710*/ 	.short	0x0100
        /*5712*/ 	.byte	0x08
	.zero		1


	//   ....[1]....
        /*5714*/ 	.word	0x00000330
        /*5718*/ 	.word	0x000000ff
        /*571c*/ 	.word	0x00000030
        /*5720*/ 	.short	0x0100
        /*5722*/ 	.byte	0x08
	.zero		1


	//   ....[2]....
        /*5724*/ 	.word	0x00000340
        /*5728*/ 	.word	0x000000ff
        /*572c*/ 	.word	0x00000008
        /*5730*/ 	.short	0x0100
        /*5732*/ 	.byte	0x08
	.zero		1


	//   ....[3]....
        /*5734*/ 	.word	0x00000350
        /*5738*/ 	.word	0x000000ff
        /*573c*/ 	.word	0x00000038
        /*5740*/ 	.short	0x0100
        /*5742*/ 	.byte	0x08
	.zero		1


	//   ....[4]....
        /*5744*/ 	.word	0x00000360
        /*5748*/ 	.word	0x000000ff
        /*574c*/ 	.word	0x00000010
        /*5750*/ 	.short	0x0100
        /*5752*/ 	.byte	0x08
	.zero		1


	//   ....[5]....
        /*5754*/ 	.word	0x00000370
        /*5758*/ 	.word	0x000000ff
        /*575c*/ 	.word	0x00000040
        /*5760*/ 	.short	0x0100
        /*5762*/ 	.byte	0x08
	.zero		1


	//   ....[6]....
        /*5764*/ 	.word	0x00000380
        /*5768*/ 	.word	0x000000ff
        /*576c*/ 	.word	0x00000018
        /*5770*/ 	.short	0x0100
        /*5772*/ 	.byte	0x08
	.zero		1


	//   ....[7]....
        /*5774*/ 	.word	0x00000390
        /*5778*/ 	.word	0x000000ff
        /*577c*/ 	.word	0x00000048
        /*5780*/ 	.short	0x0100
        /*5782*/ 	.byte	0x08
	.zero		1


	//   ....[8]....
        /*5784*/ 	.word	0x000003a0
        /*5788*/ 	.word	0x000000ff
        /*578c*/ 	.word	0x00000020
        /*5790*/ 	.short	0x0100
        /*5792*/ 	.byte	0x08
	.zero		1


	//   ....[9]....
        /*5794*/ 	.word	0x000003b0
        /*5798*/ 	.word	0x000000ff
        /*579c*/ 	.word	0x00000050
        /*57a0*/ 	.short	0x0100
        /*57a2*/ 	.byte	0x08
	.zero		1


	//   ....[10]....
        /*57a4*/ 	.word	0x000003c0
        /*57a8*/ 	.word	0x000000ff
        /*57ac*/ 	.word	0x00000028
        /*57b0*/ 	.short	0x0100
        /*57b2*/ 	.byte	0x08
	.zero		1


	//   ....[11]....
        /*57b4*/ 	.word	0x000003d0
        /*57b8*/ 	.word	0x000000ff
        /*57bc*/ 	.word	0x00000058
        /*57c0*/ 	.short	0x0100
        /*57c2*/ 	.byte	0x08
	.zero		1


	//   ....[12]....
        /*57c4*/ 	.word	0x00000660
        /*57c8*/ 	.word	0x000000ff
        /*57cc*/ 	.word	0x00000070
        /*57d0*/ 	.short	0x0100
        /*57d2*/ 	.byte	0x10
	.zero		1


	//   ....[13]....
        /*57d4*/ 	.word	0x00000700
        /*57d8*/ 	.word	0x000000ff
        /*57dc*/ 	.word	0x00000078
        /*57e0*/ 	.short	0x0100
        /*57e2*/ 	.byte	0x10
	.zero		1


	//   ....[14]....
        /*57e4*/ 	.word	0x00001400
        /*57e8*/ 	.word	0x00000003
        /*57ec*/ 	.word	0x00000000
        /*57f0*/ 	.short	0x010a
        /*57f2*/ 	.byte	0x3f
	.zero		1


	//   ....[15]....
        /*57f4*/ 	.word	0x00001440
        /*57f8*/ 	.word	0x00000003
        /*57fc*/ 	.word	0x00000000
        /*5800*/ 	.short	0x010a
        /*5802*/ 	.byte	0x3f
	.zero		1


	//   ....[16]....
        /*5804*/ 	.word	0x00008a20
        /*5808*/ 	.word	0x000000ff
        /*580c*/ 	.word	0x00000000
        /*5810*/ 	.short	0x010a
        /*5812*/ 	.byte	0x0a
	.zero		1


	//   ....[17]....
        /*5814*/ 	.word	0x00008a60
        /*5818*/ 	.word	0x000000ff
        /*581c*/ 	.word	0x00000000
        /*5820*/ 	.short	0x010a
        /*5822*/ 	.byte	0x0a
	.zero		1


	//   ....[18]....
        /*5824*/ 	.word	0x00010b00
        /*5828*/ 	.word	0x000000ff
        /*582c*/ 	.word	0x00000000
        /*5830*/ 	.short	0x0101
        /*5832*/ 	.byte	0x08
	.zero		1


	//   ....[19]....
        /*5834*/ 	.word	0x00010d10
        /*5838*/ 	.word	0x000000ff
        /*583c*/ 	.word	0x00000000
        /*5840*/ 	.short	0x0101
        /*5842*/ 	.byte	0x06
	.zero		1


	//   ....[20]....
        /*5844*/ 	.word	0x000229a0
        /*5848*/ 	.word	0x0000000e
        /*584c*/ 	.word	0x00000030
        /*5850*/ 	.short	0x010a
        /*5852*/ 	.byte	0x3f
	.zero		1


	//   ....[21]....
        /*5854*/ 	.word	0x00022da0
        /*5858*/ 	.word	0x00000002
        /*585c*/ 	.word	0x00000078
        /*5860*/ 	.short	0x0101
        /*5862*/ 	.byte	0x3f
	.zero		1


	//   ....[22]....
        /*5864*/ 	.word	0x000235a0
        /*5868*/ 	.word	0x00000004
        /*586c*/ 	.word	0x00000000
        /*5870*/ 	.short	0x010a
        /*5872*/ 	.byte	0x3f
	.zero		1


	//   ....[23]....
        /*5874*/ 	.word	0x00023630
        /*5878*/ 	.word	0x00000003
        /*587c*/ 	.word	0x00000000
        /*5880*/ 	.short	0x010a
        /*5882*/ 	.byte	0x3f
	.zero		1


	//   ....[24]....
        /*5884*/ 	.word	0x000236c0
        /*5888*/ 	.word	0x00000003
        /*588c*/ 	.word	0x00000000
        /*5890*/ 	.short	0x010a
        /*5892*/ 	.byte	0x3f
	.zero		1


	//   ....[25]....
        /*5894*/ 	.word	0x00023750
        /*5898*/ 	.word	0x00000003
        /*589c*/ 	.word	0x00000000
        /*58a0*/ 	.short	0x010a
        /*58a2*/ 	.byte	0x3f
	.zero		1


	//   ....[26]....
        /*58a4*/ 	.word	0x000237e0
        /*58a8*/ 	.word	0x00000003
        /*58ac*/ 	.word	0x00000000
        /*58b0*/ 	.short	0x010a
        /*58b2*/ 	.byte	0x3f
	.zero		1


	//   ....[27]....
        /*58b4*/ 	.word	0x00023870
        /*58b8*/ 	.word	0x00000003
        /*58bc*/ 	.word	0x00000000
        /*58c0*/ 	.short	0x010a
        /*58c2*/ 	.byte	0x3f
	.zero		1


	//   ....[28]....
        /*58c4*/ 	.word	0x000238d0
        /*58c8*/ 	.word	0x00000003
        /*58cc*/ 	.word	0x00000000
        /*58d0*/ 	.short	0x010a
        /*58d2*/ 	.byte	0x3f
	.zero		1


	//   ....[29]....
        /*58d4*/ 	.word	0x00023930
        /*58d8*/ 	.word	0x00000004
        /*58dc*/ 	.word	0x00000000
        /*58e0*/ 	.short	0x010a
        /*58e2*/ 	.byte	0x3f
	.zero		1


	//   ....[30]....
        /*58e4*/ 	.word	0x00023a00
        /*58e8*/ 	.word	0x0000000e
        /*58ec*/ 	.word	0x00000030
        /*58f0*/ 	.short	0x010a
        /*58f2*/ 	.byte	0x3f
	.zero		1


	//   ....[31]....
        /*58f4*/ 	.word	0x00023ad0
        /*58f8*/ 	.word	0x00000004
        /*58fc*/ 	.word	0x00000000
        /*5900*/ 	.short	0x010a
        /*5902*/ 	.byte	0x3f
	.zero		1


	//   ....[32]....
        /*5904*/ 	.word	0x00023b20
        /*5908*/ 	.word	0x00000003
        /*590c*/ 	.word	0x00000000
        /*5910*/ 	.short	0x010a
        /*5912*/ 	.byte	0x3f
	.zero		1


	//   ....[33]....
        /*5914*/ 	.word	0x00023b70
        /*5918*/ 	.word	0x00000003
        /*591c*/ 	.word	0x00000000
        /*5920*/ 	.short	0x010a
        /*5922*/ 	.byte	0x3f
	.zero		1


	//   ....[34]....
        /*5924*/ 	.word	0x00023bc0
        /*5928*/ 	.word	0x00000003
        /*592c*/ 	.word	0x00000000
        /*5930*/ 	.short	0x010a
        /*5932*/ 	.byte	0x3f
	.zero		1


	//   ....[35]....
        /*5934*/ 	.word	0x00023c10
        /*5938*/ 	.word	0x00000003
        /*593c*/ 	.word	0x00000000
        /*5940*/ 	.short	0x010a
        /*5942*/ 	.byte	0x3f
	.zero		1


	//----- nvinfo : EIATTR_NUM_MBARRIERS
	.align		4
.L_37:
        /*5944*/ 	.byte	0x03, 0x38
        /*5946*/ 	.short	0x000e


	//----- nvinfo : EIATTR_EXIT_INSTR_OFFSETS
	.align		4
        /*5948*/ 	.byte	0x04, 0x1c
        /*594a*/ 	.short	(.L_39 - .L_38)


	//   ....[0]....
.L_38:
        /*594c*/ 	.word	0x00000760


	//   ....[1]....
        /*5950*/ 	.word	0x000010d0


	//   ....[2]....
        /*5954*/ 	.word	0x00021f20


	//   ....[3]....
        /*5958*/ 	.word	0x00022630


	//   ....[4]....
        /*595c*/ 	.word	0x000238c0


	//----- nvinfo : EIATTR_MAX_THREADS
	.align		4
.L_39:
        /*5960*/ 	.byte	0x04, 0x05
        /*5962*/ 	.short	(.L_41 - .L_40)
.L_40:
        /*5964*/ 	.word	0x00000180
        /*5968*/ 	.word	0x00000001
        /*596c*/ 	.word	0x00000001


	//----- nvinfo : EIATTR_CRS_STACK_SIZE
	.align		4
.L_41:
        /*5970*/ 	.byte	0x04, 0x1e
        /*5972*/ 	.short	(.L_43 - .L_42)
.L_42:
        /*5974*/ 	.word	0x00000000


	//----- nvinfo : EIATTR_CBANK_PARAM_SIZE
	.align		4
.L_43:
        /*5978*/ 	.byte	0x03, 0x19
        /*597a*/ 	.short	0x0470


	//----- nvinfo : EIATTR_PARAM_CBANK
	.align		4
        /*597c*/ 	.byte	0x04, 0x0a
        /*597e*/ 	.short	(.L_45 - .L_44)
	.align		4
.L_44:
        /*5980*/ 	.word	index@(.nv.constant0._ZN7cutlass13device_kernelINS_4gemm6kernel13GemmUniversalIN4cute5tupleIJiiiiEEENS1_10collective13CollectiveMmaINS1_34MainloopSm90TmaGmmaWarpSpecializedILi6ENS5_IJNS4_1CILi1EEESB_SB_EEENS1_35KernelTmaWarpSpecializedCooperativeEEENS5_IJNSA_ILi256EEESF_NSA_ILi128EEEEEENS_6half_tENS5_IJlSB_lEEESI_SJ_NS4_8TiledMMAINS4_8MMA_AtomIJNS4_4SM904GMMA26MMA_64x256x16_F32F16F16_SSILNSN_5MajorE0ELSP_0ELNSN_7ScaleInE1ELSQ_1EEEEEENS4_6LayoutINS5_IJNSA_ILi2EEESB_SB_EEENS5_IJSB_NSA_ILi0EEESW_EEEEENS5_IJNS4_10UnderscoreESZ_SZ_EEEEENS4_13SM90_TMA_LOADENS4_14ComposedLayoutINS4_7SwizzleILi3ELi4ELi3EEENS4_18smem_ptr_flag_bitsILi16EEENST_INS5_IJNSA_ILi8EEENSA_ILi64EEEEEENS5_IJS19_SB_EEEEEEEvNS4_8identityES12_S1D_vS1E_EENS_8epilogue10collective6detail29Sm90TmaWarpSpecializedAdapterINS1H_15DefaultEpilogueISI_SJ_SJ_NS1G_6thread17LinearCombinationISI_Li1EffLNS1L_9ScaleType4KindE0ELNS_15FloatRoundStyleE2ESI_EENS1_15EpilogueDefaultEEEEEvvEEEEvNT_6ParamsE)
        /*5984*/ 	.short	0x0210
        /*5986*/ 	.short	0x0470


	//----- nvinfo : EIATTR_SW_WAR
	.align		4
.L_45:
        /*5988*/ 	.byte	0x04, 0x36
        /*598a*/ 	.short	(.L_47 - .L_46)
.L_46:
        /*598c*/ 	.word	0x00000008
.L_47:


//--------------------- .nv.callgraph             --------------------------
	.section	.nv.callgraph,"",@"SHT_CUDA_CALLGRAPH"
	.align	4
	.sectionentsize	8
	.align		4
        /*0000*/ 	.word	0x00000000
	.align		4
        /*0004*/ 	.word	0xffffffff
	.align		4
        /*0008*/ 	.word	index@(_ZN7cutlass13device_kernelINS_4gemm6kernel13GemmUniversalIN4cute5tupleIJiiiiEEENS1_10collective13CollectiveMmaINS1_34MainloopSm90TmaGmmaWarpSpecializedILi6ENS5_IJNS4_1CILi1EEESB_SB_EEENS1_35KernelTmaWarpSpecializedCooperativeEEENS5_IJNSA_ILi256EEESF_NSA_ILi128EEEEEENS_6half_tENS5_IJlSB_lEEESI_SJ_NS4_8TiledMMAINS4_8MMA_AtomIJNS4_4SM904GMMA26MMA_64x256x16_F32F16F16_SSILNSN_5MajorE0ELSP_0ELNSN_7ScaleInE1ELSQ_1EEEEEENS4_6LayoutINS5_IJNSA_ILi2EEESB_SB_EEENS5_IJSB_NSA_ILi0EEESW_EEEEENS5_IJNS4_10UnderscoreESZ_SZ_EEEEENS4_13SM90_TMA_LOADENS4_14ComposedLayoutINS4_7SwizzleILi3ELi4ELi3EEENS4_18smem_ptr_flag_bitsILi16EEENST_INS5_IJNSA_ILi8EEENSA_ILi64EEEEEENS5_IJS19_SB_EEEEEEEvNS4_8identityES12_S1D_vS1E_EENS_8epilogue10collective6detail29Sm90TmaWarpSpecializedAdapterINS1H_15DefaultEpilogueISI_SJ_SJ_NS1G_6thread17LinearCombinationISI_Li1EffLNS1L_9ScaleType4KindE0ELNS_15FloatRoundStyleE2ESI_EENS1_15EpilogueDefaultEEEEEvvEEEEvNT_6ParamsE)
	.align		4
        /*000c*/ 	.word	index@(__assertfail)
	.align		4
        /*0010*/ 	.word	0x00000000
	.align		4
        /*0014*/ 	.word	0xfffffffe
	.align		4
        /*0018*/ 	.word	0x00000000
	.align		4
        /*001c*/ 	.word	0xfffffffd
	.align		4
        /*0020*/ 	.word	0x00000000
	.align		4
        /*0024*/ 	.word	0xfffffffc


//--------------------- .nv.constant4             --------------------------
	.section	.nv.constant4,"a",@progbits
	.align	8
	.align		8
.nv.constant4:
        /*0000*/ 	.dword	__assertfail
	.align		8
        /*0008*/ 	.dword	__unnamed_1
	.align		8
        /*0010*/ 	.dword	_ZN40_INTERNAL_51c291a9_4_k_cu_bcfec3c7_211084cuda3std3__45__cpo5beginE
	.align		8
        /*0018*/ 	.dword	_ZN40_INTERNAL_51c291a9_4_k_cu_bcfec3c7_211084cuda3std3__45__cpo3endE
	.align		8
        /*0020*/ 	.dword	_ZN40_INTERNAL_51c291a9_4_k_cu_bcfec3c7_211084cuda3std3__45__cpo6cbeginE
	.align		8
        /*0028*/ 	.dword	_ZN40_INTERNAL_51c291a9_4_k_cu_bcfec3c7_211084cuda3std3__45__cpo4cendE
	.align		8
        /*0030*/ 	.dword	_ZN40_INTERNAL_51c291a9_4_k_cu_bcfec3c7_211084cuda3std3__442_GLOBAL__N__51c291a9_4_k_cu_bcfec3c7_211086ignoreE
	.align		8
        /*0038*/ 	.dword	_ZN40_INTERNAL_51c291a9_4_k_cu_bcfec3c7_211084cuda3std3__419piecewise_constructE
	.align		8
        /*0040*/ 	.dword	_ZN40_INTERNAL_51c291a9_4_k_cu_bcfec3c7_211084cuda3std3__48in_placeE
	.align		8
        /*0048*/ 	.dword	_ZN40_INTERNAL_51c291a9_4_k_cu_bcfec3c7_211084cuda3std6ranges3__45__cpo4swapE
	.align		8
        /*0050*/ 	.dword	_ZN40_INTERNAL_51c291a9_4_k_cu_bcfec3c7_211084cuda3std6ranges3__45__cpo9iter_moveE
	.align		8
        /*0058*/ 	.dword	_ZN40_INTERNAL_51c291a9_4_k_cu_bcfec3c7_211084cute7productE
	.align		8
        /*0060*/ 	.dword	_ZN40_INTERNAL_51c291a9_4_k_cu_bcfec3c7_211084cute1_E
	.align		8
        /*0068*/ 	.dword	$str$22
	.align		8
        /*0070*/ 	.dword	$str$23


//--------------------- .text._ZN7cutlass13device_kernelINS_4gemm6kernel13GemmUniversalIN4cute5tupleIJiiiiEEENS1_10collective13CollectiveMmaINS1_34MainloopSm90TmaGmmaWarpSpecializedILi6ENS5_IJNS4_1CILi1EEESB_SB_EEENS1_35KernelTmaWarpSpecializedCooperativeEEENS5_IJNSA_ILi256EEESF_NSA_ILi128EEEEEENS_6half_tENS5_IJlSB_lEEESI_SJ_NS4_8TiledMMAINS4_8MMA_AtomIJNS4_4SM904GMMA26MMA_64x256x16_F32F16F16_SSILNSN_5MajorE0ELSP_0ELNSN_7ScaleInE1ELSQ_1EEEEEENS4_6LayoutINS5_IJNSA_ILi2EEESB_SB_EEENS5_IJSB_NSA_ILi0EEESW_EEEEENS5_IJNS4_10UnderscoreESZ_SZ_EEEEENS4_13SM90_TMA_LOADENS4_14ComposedLayoutINS4_7SwizzleILi3ELi4ELi3EEENS4_18smem_ptr_flag_bitsILi16EEENST_INS5_IJNSA_ILi8EEENSA_ILi64EEEEEENS5_IJS19_SB_EEEEEEEvNS4_8identityES12_S1D_vS1E_EENS_8epilogue10collective6detail29Sm90TmaWarpSpecializedAdapterINS1H_15DefaultEpilogueISI_SJ_SJ_NS1G_6thread17LinearCombinationISI_Li1EffLNS1L_9ScaleType4KindE0ELNS_15FloatRoundStyleE2ESI_EENS1_15EpilogueDefaultEEEEEvvEEEEvNT_6ParamsE --------------------------
	.section	.text._ZN7cutlass13device_kernelINS_4gemm6kernel13GemmUniversalIN4cute5tupleIJiiiiEEENS1_10collective13CollectiveMmaINS1_34MainloopSm90TmaGmmaWarpSpecializedILi6ENS5_IJNS4_1CILi1EEESB_SB_EEENS1_35KernelTmaWarpSpecializedCooperativeEEENS5_IJNSA_ILi256EEESF_NSA_ILi128EEEEEENS_6half_tENS5_IJlSB_lEEESI_SJ_NS4_8TiledMMAINS4_8MMA_AtomIJNS4_4SM904GMMA26MMA_64x256x16_F32F16F16_SSILNSN_5MajorE0ELSP_0ELNSN_7ScaleInE1ELSQ_1EEEEEENS4_6LayoutINS5_IJNSA_ILi2EEESB_SB_EEENS5_IJSB_NSA_ILi0EEESW_EEEEENS5_IJNS4_10UnderscoreESZ_SZ_EEEEENS4_13SM90_TMA_LOADENS4_14ComposedLayoutINS4_7SwizzleILi3ELi4ELi3EEENS4_18smem_ptr_flag_bitsILi16EEENST_INS5_IJNSA_ILi8EEENSA_ILi64EEEEEENS5_IJS19_SB_EEEEEEEvNS4_8identityES12_S1D_vS1E_EENS_8epilogue10collective6detail29Sm90TmaWarpSpecializedAdapterINS1H_15DefaultEpilogueISI_SJ_SJ_NS1G_6thread17LinearCombinationISI_Li1EffLNS1L_9ScaleType4KindE0ELNS_15FloatRoundStyleE2ESI_EENS1_15EpilogueDefaultEEEEEvvEEEEvNT_6ParamsE,"ax",@progbits
	.align	128
.text._ZN7cutlass13device_kernelINS_4gemm6kernel13GemmUniversalIN4cute5tupleIJiiiiEEENS1_10collective13CollectiveMmaINS1_34MainloopSm90TmaGmmaWarpSpecializedILi6ENS5_IJNS4_1CILi1EEESB_SB_EEENS1_35KernelTmaWarpSpecializedCooperativeEEENS5_IJNSA_ILi256EEESF_NSA_ILi128EEEEEENS_6half_tENS5_IJlSB_lEEESI_SJ_NS4_8TiledMMAINS4_8MMA_AtomIJNS4_4SM904GMMA26MMA_64x256x16_F32F16F16_SSILNSN_5MajorE0ELSP_0ELNSN_7ScaleInE1ELSQ_1EEEEEENS4_6LayoutINS5_IJNSA_ILi2EEESB_SB_EEENS5_IJSB_NSA_ILi0EEESW_EEEEENS5_IJNS4_10UnderscoreESZ_SZ_EEEEENS4_13SM90_TMA_LOADENS4_14ComposedLayoutINS4_7SwizzleILi3ELi4ELi3EEENS4_18smem_ptr_flag_bitsILi16EEENST_INS5_IJNSA_ILi8EEENSA_ILi64EEEEEENS5_IJS19_SB_EEEEEEEvNS4_8identityES12_S1D_vS1E_EENS_8epilogue10collective6detail29Sm90TmaWarpSpecializedAdapterINS1H_15DefaultEpilogueISI_SJ_SJ_NS1G_6thread17LinearCombinationISI_Li1EffLNS1L_9ScaleType4KindE0ELNS_15FloatRoundStyleE2ESI_EENS1_15EpilogueDefaultEEEEEvvEEEEvNT_6ParamsE:
        .type           _ZN7cutlass13device_kernelINS_4gemm6kernel13GemmUniversalIN4cute5tupleIJiiiiEEENS1_10collective13CollectiveMmaINS1_34MainloopSm90TmaGmmaWarpSpecializedILi6ENS5_IJNS4_1CILi1EEESB_SB_EEENS1_35KernelTmaWarpSpecializedCooperativeEEENS5_IJNSA_ILi256EEESF_NSA_ILi128EEEEEENS_6half_tENS5_IJlSB_lEEESI_SJ_NS4_8TiledMMAINS4_8MMA_AtomIJNS4_4SM904GMMA26MMA_64x256x16_F32F16F16_SSILNSN_5MajorE0ELSP_0ELNSN_7ScaleInE1ELSQ_1EEEEEENS4_6LayoutINS5_IJNSA_ILi2EEESB_SB_EEENS5_IJSB_NSA_ILi0EEESW_EEEEENS5_IJNS4_10UnderscoreESZ_SZ_EEEEENS4_13SM90_TMA_LOADENS4_14ComposedLayoutINS4_7SwizzleILi3ELi4ELi3EEENS4_18smem_ptr_flag_bitsILi16EEENST_INS5_IJNSA_ILi8EEENSA_ILi64EEEEEENS5_IJS19_SB_EEEEEEEvNS4_8identityES12_S1D_vS1E_EENS_8epilogue10collective6detail29Sm90TmaWarpSpecializedAdapterINS1H_15DefaultEpilogueISI_SJ_SJ_NS1G_6thread17LinearCombinationISI_Li1EffLNS1L_9ScaleType4KindE0ELNS_15FloatRoundStyleE2ESI_EENS1_15EpilogueDefaultEEEEEvvEEEEvNT_6ParamsE,@function
        .size           _ZN7cutlass13device_kernelINS_4gemm6kernel13GemmUniversalIN4cute5tupleIJiiiiEEENS1_10collective13CollectiveMmaINS1_34MainloopSm90TmaGmmaWarpSpecializedILi6ENS5_IJNS4_1CILi1EEESB_SB_EEENS1_35KernelTmaWarpSpecializedCooperativeEEENS5_IJNSA_ILi256EEESF_NSA_ILi128EEEEEENS_6half_tENS5_IJlSB_lEEESI_SJ_NS4_8TiledMMAINS4_8MMA_AtomIJNS4_4SM904GMMA26MMA_64x256x16_F32F16F16_SSILNSN_5MajorE0ELSP_0ELNSN_7ScaleInE1ELSQ_1EEEEEENS4_6LayoutINS5_IJNSA_ILi2EEESB_SB_EEENS5_IJSB_NSA_ILi0EEESW_EEEEENS5_IJNS4_10UnderscoreESZ_SZ_EEEEENS4_13SM90_TMA_LOADENS4_14ComposedLayoutINS4_7SwizzleILi3ELi4ELi3EEENS4_18smem_ptr_flag_bitsILi16EEENST_INS5_IJNSA_ILi8EEENSA_ILi64EEEEEENS5_IJS19_SB_EEEEEEEvNS4_8identityES12_S1D_vS1E_EENS_8epilogue10collective6detail29Sm90TmaWarpSpecializedAdapterINS1H_15DefaultEpilogueISI_SJ_SJ_NS1G_6thread17LinearCombinationISI_Li1EffLNS1L_9ScaleType4KindE0ELNS_15FloatRoundStyleE2ESI_EENS1_15EpilogueDefaultEEEEEvvEEEEvNT_6ParamsE,(.L_x_580 - _ZN7cutlass13device_kernelINS_4gemm6kernel13GemmUniversalIN4cute5tupleIJiiiiEEENS1_10collective13CollectiveMmaINS1_34MainloopSm90TmaGmmaWarpSpecializedILi6ENS5_IJNS4_1CILi1EEESB_SB_EEENS1_35KernelTmaWarpSpecializedCooperativeEEENS5_IJNSA_ILi256EEESF_NSA_ILi128EEEEEENS_6half_tENS5_IJlSB_lEEESI_SJ_NS4_8TiledMMAINS4_8MMA_AtomIJNS4_4SM904GMMA26MMA_64x256x16_F32F16F16_SSILNSN_5MajorE0ELSP_0ELNSN_7ScaleInE1ELSQ_1EEEEEENS4_6LayoutINS5_IJNSA_ILi2EEESB_SB_EEENS5_IJSB_NSA_ILi0EEESW_EEEEENS5_IJNS4_10UnderscoreESZ_SZ_EEEEENS4_13SM90_TMA_LOADENS4_14ComposedLayoutINS4_7SwizzleILi3ELi4ELi3EEENS4_18smem_ptr_flag_bitsILi16EEENST_INS5_IJNSA_ILi8EEENSA_ILi64EEEEEENS5_IJS19_SB_EEEEEEEvNS4_8identityES12_S1D_vS1E_EENS_8epilogue10collective6detail29Sm90TmaWarpSpecializedAdapterINS1H_15DefaultEpilogueISI_SJ_SJ_NS1G_6thread17LinearCombinationISI_Li1EffLNS1L_9ScaleType4KindE0ELNS_15FloatRoundStyleE2ESI_EENS1_15EpilogueDefaultEEEEEvvEEEEvNT_6ParamsE)
        .other          _ZN7cutlass13device_kernelINS_4gemm6kernel13GemmUniversalIN4cute5tupleIJiiiiEEENS1_10collective13CollectiveMmaINS1_34MainloopSm90TmaGmmaWarpSpecializedILi6ENS5_IJNS4_1CILi1EEESB_SB_EEENS1_35KernelTmaWarpSpecializedCooperativeEEENS5_IJNSA_ILi256EEESF_NSA_ILi128EEEEEENS_6half_tENS5_IJlSB_lEEESI_SJ_NS4_8TiledMMAINS4_8MMA_AtomIJNS4_4SM904GMMA26MMA_64x256x16_F32F16F16_SSILNSN_5MajorE0ELSP_0ELNSN_7ScaleInE1ELSQ_1EEEEEENS4_6LayoutINS5_IJNSA_ILi2EEESB_SB_EEENS5_IJSB_NSA_ILi0EEESW_EEEEENS5_IJNS4_10UnderscoreESZ_SZ_EEEEENS4_13SM90_TMA_LOADENS4_14ComposedLayoutINS4_7SwizzleILi3ELi4ELi3EEENS4_18smem_ptr_flag_bitsILi16EEENST_INS5_IJNSA_ILi8EEENSA_ILi64EEEEEENS5_IJS19_SB_EEEEEEEvNS4_8identityES12_S1D_vS1E_EENS_8epilogue10collective6detail29Sm90TmaWarpSpecializedAdapterINS1H_15DefaultEpilogueISI_SJ_SJ_NS1G_6thread17LinearCombinationISI_Li1EffLNS1L_9ScaleType4KindE0ELNS_15FloatRoundStyleE2ESI_EENS1_15EpilogueDefaultEEEEEvvEEEEvNT_6ParamsE,@"STO_CUDA_ENTRY STV_DEFAULT"
_ZN7cutlass13device_kernelINS_4gemm6kernel13GemmUniversalIN4cute5tupleIJiiiiEEENS1_10collective13CollectiveMmaINS1_34MainloopSm90TmaGmmaWarpSpecializedILi6ENS5_IJNS4_1CILi1EEESB_SB_EEENS1_35KernelTmaWarpSpecializedCooperativeEEENS5_IJNSA_ILi256EEESF_NSA_ILi128EEEEEENS_6half_tENS5_IJlSB_lEEESI_SJ_NS4_8TiledMMAINS4_8MMA_AtomIJNS4_4SM904GMMA26MMA_64x256x16_F32F16F16_SSILNSN_5MajorE0ELSP_0ELNSN_7ScaleInE1ELSQ_1EEEEEENS4_6LayoutINS5_IJNSA_ILi2EEESB_SB_EEENS5_IJSB_NSA_ILi0EEESW_EEEEENS5_IJNS4_10UnderscoreESZ_SZ_EEEEENS4_13SM90_TMA_LOADENS4_14ComposedLayoutINS4_7SwizzleILi3ELi4ELi3EEENS4_18smem_ptr_flag_bitsILi16EEENST_INS5_IJNSA_ILi8EEENSA_ILi64EEEEEENS5_IJS19_SB_EEEEEEEvNS4_8identityES12_S1D_vS1E_EENS_8epilogue10collective6detail29Sm90TmaWarpSpecializedAdapterINS1H_15DefaultEpilogueISI_SJ_SJ_NS1G_6thread17LinearCombinationISI_Li1EffLNS1L_9ScaleType4KindE0ELNS_15FloatRoundStyleE2ESI_EENS1_15EpilogueDefaultEEEEEvvEEEEvNT_6ParamsE:
[----:B------:R-:W0:Y:S02]  /*0000*/  LDC R1, c[0x0][0x28] ;  /* 0x00000a00ff017b82 */ /* 0x000e240000000800 */
[----:B0-----:R-:W-:Y:S01]  /*0010*/  VIADD R1, R1, 0xfffff310 ;  /* 0xfffff31001017836 */ /* 0x001fe20000000000 */
[----:B------:R-:W0:Y:S01]  /*0020*/  S2R R2, SR_TID.X ;  /* 0x0000000000027919 */ /* 0x000e220000002100 */
[----:B------:R-:W-:Y:S01]  /*0030*/  ELECT P0, URZ, PT ;  /* 0x00000000003f782f */ /* 0x000fe20003800000 */
[----:B------:R-:W-:Y:S01]  /*0040*/  BSSY B0, `(.L_x_0) ;  /* 0x0000015000007945 */ /* 0x000fe20003800000 */
[--C-:B0-----:R-:W-:Y:S02]  /*0050*/  SHF.R.U32.HI R0, RZ, 0x5, R2.reuse ;  /* 0x00000005ff007819 */ /* 0x101fe40000011602 */
[----:B------:R-:W-:-:S03]  /*0060*/  SHF.R.U32.HI R160, RZ, 0x7, R2 ;  /* 0x00000007ffa07819 */ /* 0x000fc60000011602 */
[----:B------:R-:W0:Y:S04]  /*0070*/  SHFL.IDX PT, R3, R0, RZ, 0x1f ;  /* 0x00001fff00037589 */ /* 0x000e2800000e0000 */
[----:B------:R-:W1:Y:S01]  /*0080*/  SHFL.IDX PT, R2, R160, RZ, 0x1f ;  /* 0x00001fffa0027589 */ /* 0x000e6200000e0000 */
[----:B0-----:R-:W-:Y:S02]  /*0090*/  R2UR UR10, R3 ;  /* 0x00000000030a72ca */ /* 0x001fe400000e0000 */
[----:B-1----:R-:W-:-:S11]  /*00a0*/  R2UR UR5, R2 ;  /* 0x00000000020572ca */ /* 0x002fd600000e0000 */
[----:B------:R-:W-:Y:S02]  /*00b0*/  USHF.R.S32.HI UR4, URZ, 0x1f, UR10 ;  /* 0x0000001f3f047899 */ /* 0x000fe4000801140a */
[----:B------:R-:W-:Y:S02]  /*00c0*/  ISETP.NE.OR P0, PT, RZ, UR10, !P0 ;  /* 0x0000000aff007c0c */ /* 0x000fe4000c705670 */
[----:B------:R-:W-:-:S04]  /*00d0*/  ULEA.HI UR4, UR4, UR10, URZ, 0x2 ;  /* 0x0000000a04047291 */ /* 0x000fc8000f8f103f */
[----:B------:R-:W-:-:S04]  /*00e0*/  ULOP3.LUT UR4, UR4, 0xfffffffc, URZ, 0xc0, !UPT ;  /* 0xfffffffc04047892 */ /* 0x000fc8000f8ec03f */
[----:B------:R-:W-:-:S03]  /*00f0*/  UIADD3 UR10, UR10, -UR4, URZ ;  /* 0x800000040a0a7290 */ /* 0x000fc6000fffe03f */
[----:B------:R-:W-:Y:S09]  /*0100*/  @P0 BRA `(.L_x_1) ;  /* 0x0000000000200947 */ /* 0x000ff20003800000 */
[----:B------:R-:W-:Y:S02]  /*0110*/  ULDC.64 UR6, c[0x0][0x198] ;  /* 0x0000660000067ab9 */ /* 0x000fe40000000a00 */
[----:B------:R-:W-:Y:S02]  /*0120*/  UIADD3 UR8, UP0, UR6, 0xf0, URZ ;  /* 0x000000f006087890 */ /* 0x000fe4000ff1e03f */
[----:B------:R-:W-:Y:S02]  /*0130*/  UIADD3 UR6, UP1, UR6, 0x1f0, URZ ;  /* 0x000001f006067890 */ /* 0x000fe4000ff3e03f */
[----:B------:R-:W-:Y:S02]  /*0140*/  UIADD3.X UR9, URZ, UR7, URZ, UP0, !UPT ;  /* 0x000000073f097290 */ /* 0x000fe400087fe43f */
[----:B------:R-:W-:-:S07]  /*0150*/  UIADD3.X UR7, URZ, UR7, URZ, UP1, !UPT ;  /* 0x000000073f077290 */ /* 0x000fce0008ffe43f */
[----:B------:R0:W-:Y:S02]  /*0160*/  UTMACCTL.PF [UR8] ;  /* 0x00000000080079b9 */ /* 0x0001e40008040000 */
[----:B------:R0:W-:Y:S02]  /*0170*/  UTMACCTL.PF [UR6] ;  /* 0x00000000060079b9 */ /* 0x0001e40008040000 */
[----:B0-----:R-:W-:Y:S01]  /*0180*/  NOP ;  /* 0x0000000000007918 */ /* 0x001fe20000000000 */
.L_x_1:
[----:B------:R-:W-:Y:S05]  /*0190*/  BSYNC B0 ;  /* 0x0000000000007941 */ /* 0x000fea0003800000 */
.L_x_0:
[----:B------:R-:W0:Y:S01]  /*01a0*/  SHFL.IDX PT, R2, R0, RZ, 0x1f ;  /* 0x00001fff00027589 */ /* 0x000e2200000e0000 */
[----:B------:R-:W-:Y:S01]  /*01b0*/  UISETP.NE.AND UP0, UPT, UR10, 0x3, UPT ;  /* 0x000000030a00788c */ /* 0x000fe2000bf05270 */
[----:B------:R-:W-:Y:S01]  /*01c0*/  ISETP.NE.AND P1, PT, RZ, UR5, PT ;  /* 0x00000005ff007c0c */ /* 0x000fe2000bf25270 */
[----:B------:R-:W-:Y:S02]  /*01d0*/  UIADD3 UR18, UR5, -0x1, URZ ;  /* 0xffffffff05127890 */ /* 0x000fe4000fffe03f */
[----:B------:R-:W-:Y:S02]  /*01e0*/  UISETP.EQ.OR UP0, UPT, UR10, URZ, !UP0 ;  /* 0x0000003f0a00728c */ /* 0x000fe4000c702670 */
[----:B------:R-:W-:Y:S02]  /*01f0*/  UISETP.GE.U32.AND UP1, UPT, UR18, 0x2, UPT ;  /* 0x000000021200788c */ /* 0x000fe4000bf26070 */
[----:B------:R-:W-:-:S04]  /*0200*/  UISETP.EQ.AND UP0, UPT, UR5, URZ, UP0 ;  /* 0x0000003f0500728c */ /* 0x000fc80008702270 */
[----:B------:R-:W-:-:S04]  /*0210*/  USEL UR38, URZ, 0x1, !UP0 ;  /* 0x000000013f267887 */ /* 0x000fc8000c000000 */
[----:B------:R-:W-:Y:S01]  /*0220*/  USEL UR38, UR38, 0x2, UP1 ;  /* 0x0000000226267887 */ /* 0x000fe20008800000 */
[----:B0-----:R-:W-:-:S13]  /*0230*/  ISETP.NE.AND P0, PT, R2, RZ, PT ;  /* 0x000000ff0200720c */ /* 0x001fda0003f05270 */
[----:B------:R-:W-:Y:S05]  /*0240*/  @P0 BRA `(.L_x_2) ;  /* 0x0000000000680947 */ /* 0x000fea0003800000 */
[----:B------:R-:W0:Y:S01]  /*0250*/  S2UR UR8, SR_CgaCtaId ;  /* 0x00000000000879c3 */ /* 0x000e220000008800 */
[----:B------:R-:W-:Y:S01]  /*0260*/  UMOV UR4, 0x400 ;  /* 0x0000040000047882 */ /* 0x000fe20000000000 */
[----:B------:R-:W-:Y:S01]  /*0270*/  UMOV UR5, 0x1 ;  /* 0x0000000100057882 */ /* 0x000fe20000000000 */
[----:B------:R-:W-:Y:S01]  /*0280*/  UMOV UR6, 0x100 ;  /* 0x0000010000067882 */ /* 0x000fe20000000000 */
[----:B------:R-:W-:Y:S01]  /*0290*/  ELECT P0, URZ, PT ;  /* 0x00000000003f782f */ /* 0x000fe20003800000 */
[----:B------:R-:W-:-:S04]  /*02a0*/  UIADD3 UR6, -UR6, 0x100000, URZ ;  /* 0x0010000006067890 */ /* 0x000fc8000fffe13f */
[----:B------:R-:W-:Y:S02]  /*02b0*/  USHF.L.U32 UR7, UR6, 0xb, URZ ;  /* 0x0000000b06077899 */ /* 0x000fe4000800063f */
[----:B------:R-:W-:Y:S02]  /*02c0*/  USHF.L.U32 UR6, UR6, 0x1, URZ ;  /* 0x0000000106067899 */ /* 0x000fe4000800063f */
[----:B0-----:R-:W-:Y:S02]  /*02d0*/  ULEA UR8, UR8, UR4, 0x18 ;  /* 0x0000000408087291 */ /* 0x001fe4000f8ec03f */
[----:B------:R-:W-:-:S04]  /*02e0*/  UIADD3 UR4, -UR5, 0x100000, URZ ;  /* 0x0010000005047890 */ /* 0x000fc8000fffe13f */
[----:B------:R-:W-:Y:S02]  /*02f0*/  USHF.L.U32 UR5, UR4, 0xb, URZ ;  /* 0x0000000b04057899 */ /* 0x000fe4000800063f */
[----:B------:R-:W-:Y:S01]  /*0300*/  USHF.L.U32 UR4, UR4, 0x1, URZ ;  /* 0x0000000104047899 */ /* 0x000fe2000800063f */
[----:B------:R-:W0:Y:S11]  /*0310*/  FENCE.VIEW.ASYNC.S ;  /* 0x00000000000073c6 */ /* 0x000e360000000000 */
[----:B0-----:R0:W1:Y:S01]  /*0320*/  SYNCS.EXCH.64 URZ, [UR8], UR4 ;  /* 0x00000004083f75b2 */ /* 0x0010620008000100 */
[----:B------:R0:W2:Y:S01]  /*0330*/  SYNCS.EXCH.64 URZ, [UR8+0x30], UR6 ;  /* 0x00003006083f75b2 */ /* 0x0000a20008000100 */
[----:B------:R0:W3:Y:S01]  /*0340*/  SYNCS.EXCH.64 URZ, [UR8+0x8], UR4 ;  /* 0x00000804083f75b2 */ /* 0x0000e20008000100 */
[----:B------:R0:W4:Y:S01]  /*0350*/  SYNCS.EXCH.64 URZ, [UR8+0x38], UR6 ;  /* 0x00003806083f75b2 */ /* 0x0001220008000100 */
[----:B------:R0:W0:Y:S01]  /*0360*/  SYNCS.EXCH.64 URZ, [UR8+0x10], UR4 ;  /* 0x00001004083f75b2 */ /* 0x0000220008000100 */
[----:B------:R0:W0:Y:S01]  /*0370*/  SYNCS.EXCH.64 URZ, [UR8+0x40], UR6 ;  /* 0x00004006083f75b2 */ /* 0x0000220008000100 */
[----:B------:R0:W0:Y:S01]  /*0380*/  SYNCS.EXCH.64 URZ, [UR8+0x18], UR4 ;  /* 0x00001804083f75b2 */ /* 0x0000220008000100 */
[----:B------:R0:W0:Y:S01]  /*0390*/  SYNCS.EXCH.64 URZ, [UR8+0x48], UR6 ;  /* 0x00004806083f75b2 */ /* 0x0000220008000100 */
[----:B------:R0:W0:Y:S01]  /*03a0*/  SYNCS.EXCH.64 URZ, [UR8+0x20], UR4 ;  /* 0x00002004083f75b2 */ /* 0x0000220008000100 */
[----:B------:R0:W0:Y:S01]  /*03b0*/  SYNCS.EXCH.64 URZ, [UR8+0x50], UR6 ;  /* 0x00005006083f75b2 */ /* 0x0000220008000100 */
[----:B------:R0:W0:Y:S01]  /*03c0*/  SYNCS.EXCH.64 URZ, [UR8+0x28], UR4 ;  /* 0x00002804083f75b2 */ /* 0x0000220008000100 */
[----:B------:R0:W0:Y:S01]  /*03d0*/  SYNCS.EXCH.64 URZ, [UR8+0x58], UR6 ;  /* 0x00005806083f75b2 */ /* 0x0000220008000100 */
[----:B------:R-:W-:Y:S01]  /*03e0*/  NOP ;  /* 0x0000000000007918 */ /* 0x000fe20000000000 */
.L_x_2:
[----:B------:R-:W5:Y:S01]  /*03f0*/  SHFL.IDX PT, R0, R0, RZ, 0x1f ;  /* 0x00001fff00007589 */ /* 0x000f6200000e0000 */
[----:B------:R-:W-:Y:S01]  /*0400*/  ELECT P0, URZ, PT ;  /* 0x00000000003f782f */ /* 0x000fe20003800000 */
[----:B------:R-:W1:Y:S01]  /*0410*/  S2UR UR17, SR_CTAID.Y ;  /* 0x00000000001179c3 */ /* 0x000e620000002600 */
[----:B0-----:R-:W-:Y:S01]  /*0420*/  ULDC UR5, c[0x0][0x65c] ;  /* 0x0001970000057ab9 */ /* 0x001fe20000000800 */
[----:B------:R-:W-:Y:S01]  /*0430*/  UMOV UR12, 0x20 ;  /* 0x00000020000c7882 */ /* 0x000fe20000000000 */
[----:B------:R-:W-:Y:S01]  /*0440*/  UISETP.NE.AND UP2, UPT, UR5, 0x1, UPT ;  /* 0x000000010500788c */ /* 0x000fe2000bf45270 */
[----:B------:R-:W-:Y:S01]  /*0450*/  NOP ;  /* 0x0000000000007918 */ /* 0x000fe20000000000 */
[----:B------:R-:W-:Y:S02]  /*0460*/  NOP ;  /* 0x0000000000007918 */ /* 0x000fe40000000000 */
[----:B------:R-:W-:Y:S01]  /*0470*/  UP2UR UR39, UPR, URZ, 0x4 ;  /* 0x000000043f277883 */ /* 0x000fe20008000000 */
[----:B------:R-:W0:Y:S01]  /*0480*/  S2UR UR4, SR_CTAID.X ;  /* 0x00000000000479c3 */ /* 0x000e220000002500 */
[----:B------:R-:W-:-:S02]  /*0490*/  PLOP3.LUT P2, PT, PT, PT, UP2, 0x80, 0x0 ;  /* 0x000000000000781c */ /* 0x000fc40003f4f028 */
[----:B------:R-:W-:Y:S02]  /*04a0*/  PLOP3.LUT P4, PT, PT, PT, UP2, 0x80, 0x0 ;  /* 0x000000000000781c */ /* 0x000fe40003f8f028 */
[----:B------:R-:W-:Y:S01]  /*04b0*/  PLOP3.LUT P3, PT, PT, PT, UP2, 0x80, 0x0 ;  /* 0x000000000000781c */ /* 0x000fe20003f6f028 */
[----:B------:R-:W-:Y:S01]  /*04c0*/  @UP2 ULDC UR14, c[0x0][0x10] ;  /* 0x00000400000e2ab9 */ /* 0x000fe20000000800 */
[----:B------:R-:W-:Y:S01]  /*04d0*/  @UP2 UMOV UR9, URZ ;  /* 0x0000003f00092c82 */ /* 0x000fe20008000000 */
[----:B------:R-:W-:Y:S01]  /*04e0*/  @!UP2 ULDC UR11, c[0x0][0xc] ;  /* 0x00000300000baab9 */ /* 0x000fe20000000800 */
[----:B-----5:R-:W-:Y:S01]  /*04f0*/  ISETP.NE.OR P0, PT, R0, RZ, !P0 ;  /* 0x000000ff0000720c */ /* 0x020fe20004705670 */
[----:B-1----:R-:W-:Y:S02]  /*0500*/  @UP2 UMOV UR7, UR17 ;  /* 0x0000001100072c82 */ /* 0x002fe40008000000 */
[----:B------:R-:W-:Y:S01]  /*0510*/  @UP2 UMOV UR8, UR7 ;  /* 0x0000000700082c82 */ /* 0x000fe20008000000 */
[----:B------:R-:W-:Y:S01]  /*0520*/  @!UP2 UMOV UR7, UR17 ;  /* 0x000000110007ac82 */ /* 0x000fe20008000000 */
[----:B0-----:R-:W-:-:S08]  /*0530*/  @UP2 UIMAD.WIDE.U32 UR14, UR4, UR14, UR8 ;  /* 0x0000000e040e22a5 */ /* 0x001fd0000f8e0008 */
[----:B------:R-:W-:Y:S01]  /*0540*/  VOTEU.ALL UP0, P0 ;  /* 0x00000000003f7886 */ /* 0x000fe20000000000 */
[----:B------:R-:W-:Y:S01]  /*0550*/  VOTEU.ALL UP1, P0 ;  /* 0x00000000003f7886 */ /* 0x000fe20000020000 */
[----:B------:R-:W-:Y:S01]  /*0560*/  IMAD.U32 R2, RZ, RZ, UR14 ;  /* 0x0000000eff027e24 */ /* 0x000fe2000f8e00ff */
[----:B------:R-:W-:Y:S02]  /*0570*/  MOV R3, UR15 ;  /* 0x0000000f00037c02 */ /* 0x000fe40008000f00 */
[----:B------:R-:W0:Y:S01]  /*0580*/  @!UP0 S2UR UR6, SR_CgaCtaId ;  /* 0x00000000000689c3 */ /* 0x000e220000008800 */
[----:B------:R-:W-:Y:S01]  /*0590*/  @!UP0 UMOV UR5, 0x400 ;  /* 0x0000040000058882 */ /* 0x000fe20000000000 */
[----:B------:R-:W-:-:S04]  /*05a0*/  @!UP0 UIADD3 UR12, -UR12, 0x100000, URZ ;  /* 0x001000000c0c8890 */ /* 0x000fc8000fffe13f */
[----:B------:R-:W-:Y:S02]  /*05b0*/  @!UP0 USHF.L.U32 UR13, UR12, 0xb, URZ ;  /* 0x0000000b0c0d8899 */ /* 0x000fe4000800063f */
[----:B------:R-:W-:Y:S02]  /*05c0*/  @!UP0 USHF.L.U32 UR12, UR12, 0x1, URZ ;  /* 0x000000010c0c8899 */ /* 0x000fe4000800063f */
[----:B0-----:R-:W-:Y:S01]  /*05d0*/  @!UP0 ULEA UR16, UR6, UR5, 0x18 ;  /* 0x0000000506108291 */ /* 0x001fe2000f8ec03f */
[----:B------:R-:W-:Y:S01]  /*05e0*/  VOTEU.ALL UP0, P0 ;  /* 0x00000000003f7886 */ /* 0x000fe20000000000 */
[----:B------:R-:W-:Y:S01]  /*05f0*/  PLOP3.LUT P0, PT, PT, PT, UP2, 0x80, 0x0 ;  /* 0x000000000000781c */ /* 0x000fe20003f0f028 */
[----:B------:R-:W-:Y:S01]  /*0600*/  UMOV UR5, URZ ;  /* 0x0000003f00057c82 */ /* 0x000fe20008000000 */
[----:B------:R-:W-:Y:S01]  /*0610*/  @UP2 UMOV UR6, URZ ;  /* 0x0000003f00062c82 */ /* 0x000fe20008000000 */
[----:B------:R-:W-:Y:S02]  /*0620*/  @!UP2 UIMAD.WIDE.U32 UR8, UR11, UR7, UR4 ;  /* 0x000000070b08a2a5 */ /* 0x000fe4000f8e0004 */
[----:B------:R-:W-:-:S04]  /*0630*/  @UP2 UIADD3 UR6, UR15, UR6, URZ ;  /* 0x000000060f062290 */ /* 0x000fc8000fffe03f */
[----:B------:R-:W-:Y:S01]  /*0640*/  MOV R5, UR9 ;  /* 0x0000000900057c02 */ /* 0x000fe20008000f00 */
[----:B------:R-:W0:Y:S02]  /*0650*/  FENCE.VIEW.ASYNC.S ;  /* 0x00000000000073c6 */ /* 0x000e240000000000 */
[----:B0-----:R0:W2:Y:S01]  /*0660*/  @!UP0 SYNCS.EXCH.64 URZ, [UR16+0x70], UR12 ;  /* 0x0000700c103f85b2 */ /* 0x0010a20008000100 */
[----:B------:R-:W-:Y:S02]  /*0670*/  @P2 IMAD.U32 R6, RZ, RZ, UR6 ;  /* 0x00000006ff062e24 */ /* 0x000fe4000f8e00ff */
[----:B------:R-:W-:Y:S01]  /*0680*/  @P0 IMAD.MOV.U32 R7, RZ, RZ, R2 ;  /* 0x000000ffff070224 */ /* 0x000fe200078e0002 */
[----:B------:R-:W-:Y:S01]  /*0690*/  MOV R2, UR8 ;  /* 0x0000000800027c02 */ /* 0x000fe20008000f00 */
[----:B------:R-:W-:Y:S02]  /*06a0*/  @!P4 IMAD.MOV.U32 R6, RZ, RZ, R5 ;  /* 0x000000ffff06c224 */ /* 0x000fe400078e0005 */
[----:B------:R-:W-:-:S02]  /*06b0*/  IMAD.U32 R3, RZ, RZ, UR9 ;  /* 0x00000009ff037e24 */ /* 0x000fc4000f8e00ff */
[----:B------:R-:W-:Y:S01]  /*06c0*/  @!P3 IMAD.MOV.U32 R7, RZ, RZ, R2 ;  /* 0x000000ffff07b224 */ /* 0x000fe200078e0002 */
[----:B------:R0:W-:Y:S01]  /*06d0*/  STL [R1+0x200], R6 ;  /* 0x0002000601007387 */ /* 0x0001e20000100800 */
[----:B------:R-:W-:-:S03]  /*06e0*/  IMAD.U32 R4, RZ, RZ, UR8 ;  /* 0x00000008ff047e24 */ /* 0x000fc6000f8e00ff */
[----:B------:R0:W-:Y:S01]  /*06f0*/  STL [R1+0x204], R7 ;  /* 0x0002040701007387 */ /* 0x0001e20000100800 */
[----:B------:R0:W2:Y:S01]  /*0700*/  @!UP1 SYNCS.EXCH.64 URZ, [UR16+0x78], UR12 ;  /* 0x0000780c103f95b2 */ /* 0x0000a20008000100 */
[----:B------:R-:W-:Y:S01]  /*0710*/  NOP ;  /* 0x0000000000007918 */ /* 0x000fe20000000000 */
[----:B--234-:R-:W-:Y:S06]  /*0720*/  BAR.SYNC.DEFER_BLOCKING 0x0 ;  /* 0x0000000000007b1d */ /* 0x01cfec0000010000 */
[----:B------:R-:W-:Y:S05]  /*0730*/  @!P1 BRA `(.L_x_3) ;  /* 0x0000021400fc9947 */ /* 0x000fea0003800000 */
[----:B------:R-:W-:-:S06]  /*0740*/  UISETP.GT.U32.AND UP0, UPT, UR18, 0x1, UPT ;  /* 0x000000011200788c */ /* 0x000fcc000bf04070 */
[----:B------:R-:W-:-:S13]  /*0750*/  PLOP3.LUT P0, PT, PT, PT, UP0, 0x80, 0x0 ;  /* 0x000000000000781c */ /* 0x000fda0003f0f008 */
[----:B0-----:R-:W-:Y:S05]  /*0760*/  @P0 EXIT ;  /* 0x000000000000094d */ /* 0x001fea0003800000 */
[----:B------:R-:W-:Y:S01]  /*0770*/  ULDC.64 UR8, c[0x0][0x650] ;  /* 0x0001940000087ab9 */ /* 0x000fe20000000a00 */
[----:B------:R-:W-:Y:S01]  /*0780*/  UMOV UR40, 0xffffffff ;  /* 0xffffffff00287882 */ /* 0x000fe20000000000 */
[----:B------:R-:W-:Y:S01]  /*0790*/  ISETP.GE.U32.AND P0, PT, R7, UR8, PT ;  /* 0x0000000807007c0c */ /* 0x000fe2000bf06070 */
[----:B------:R-:W-:Y:S01]  /*07a0*/  UMOV UR41, 0xffffffff ;  /* 0xffffffff00297882 */ /* 0x000fe20000000000 */
[----:B------:R-:W-:Y:S01]  /*07b0*/  UMOV UR42, 0xffffffff ;  /* 0xffffffff002a7882 */ /* 0x000fe20000000000 */
[----:B------:R-:W-:Y:S02]  /*07c0*/  PRMT R0, RZ, 0x7610, R0 ;  /* 0x00007610ff007816 */ /* 0x000fe40000000000 */
[----:B------:R-:W-:-:S13]  /*07d0*/  ISETP.GE.U32.AND.EX P0, PT, R6, UR9, PT, P0 ;  /* 0x0000000906007c0c */ /* 0x000fda000bf06100 */
[----:B------:R-:W-:Y:S05]  /*07e0*/  @P0 BRA `(.L_x_4) ;  /* 0x0000000400800947 */ /* 0x000fea0003800000 */
[----:B------:R-:W-:Y:S01]  /*07f0*/  I2FP.F32.U32 R0, UR4 ;  /* 0x0000000400007c45 */ /* 0x000fe20008201000 */
[----:B------:R-:W-:Y:S01]  /*0800*/  ULDC.64 UR16, c[0x0][0x628] ;  /* 0x00018a0000107ab9 */ /* 0x000fe20000000a00 */
[----:B------:R-:W-:Y:S01]  /*0810*/  ULDC UR6, c[0x0][0x150] ;  /* 0x0000540000067ab9 */ /* 0x000fe20000000800 */
[----:B------:R-:W-:Y:S01]  /*0820*/  ISETP.NE.U32.AND P0, PT, RZ, UR16, PT ;  /* 0x00000010ff007c0c */ /* 0x000fe2000bf05070 */
[----:B------:R-:W-:Y:S01]  /*0830*/  ULDC UR15, c[0x0][0x630] ;  /* 0x00018c00000f7ab9 */ /* 0x000fe20000000800 */
[----:B------:R-:W-:Y:S01]  /*0840*/  FMUL R0, R0, UR6 ;  /* 0x0000000600007c20 */ /* 0x000fe20008400000 */
[----:B------:R-:W-:Y:S01]  /*0850*/  R2UR UR18, R7 ;  /* 0x00000000071272ca */ /* 0x000fe200000e0000 */
[----:B------:R-:W-:Y:S01]  /*0860*/  ULDC UR20, c[0x0][0x154] ;  /* 0x0000550000147ab9 */ /* 0x000fe20000000800 */
[----:B------:R-:W-:Y:S01]  /*0870*/  ISETP.NE.AND.EX P0, PT, RZ, UR17, PT, P0 ;  /* 0x00000011ff007c0c */ /* 0x000fe2000bf05300 */
[----:B------:R0:W1:Y:S01]  /*0880*/  F2I.U32.TRUNC.NTZ R2, R0 ;  /* 0x0000000000027305 */ /* 0x000062000020f000 */
[----:B------:R-:W-:-:S02]  /*0890*/  R2UR UR19, R6 ;  /* 0x00000000061372ca */ /* 0x000fc400000e0000 */
[----:B------:R-:W-:Y:S02]  /*08a0*/  R2UR UR8, R7 ;  /* 0x00000000070872ca */ /* 0x000fe400000e0000 */
[----:B------:R-:W-:-:S07]  /*08b0*/  R2UR UR9, R6 ;  /* 0x00000000060972ca */ /* 0x000fce00000e0000 */
[----:B0-----:R-:W-:Y:S08]  /*08c0*/  @!P0 BRA `(.L_x_5) ;  /* 0x0000000000308947 */ /* 0x001ff00003800000 */
[----:B------:R-:W-:Y:S01]  /*08d0*/  R2UR UR8, R7 ;  /* 0x00000000070872ca */ /* 0x000fe200000e0000 */
[----:B------:R-:W-:Y:S01]  /*08e0*/  ULDC UR6, c[0x0][0x634] ;  /* 0x00018d0000067ab9 */ /* 0x000fe20000000800 */
[----:B------:R-:W-:-:S11]  /*08f0*/  R2UR UR14, R6 ;  /* 0x00000000060e72ca */ /* 0x000fd600000e0000 */
[----:B------:R-:W-:-:S04]  /*0900*/  UIADD3 UR6, UP0, UR8, UR6, URZ ;  /* 0x0000000608067290 */ /* 0x000fc8000ff1e03f */
[----:B------:R-:W-:-:S04]  /*0910*/  UIADD3.X UR14, URZ, UR14, URZ, UP0, !UPT ;  /* 0x0000000e3f0e7290 */ /* 0x000fc800087fe43f */
[----:B------:R-:W-:-:S04]  /*0920*/  UIMAD.WIDE.U32 UR8, UR14, UR16, URZ ;  /* 0x000000100e0872a5 */ /* 0x000fc8000f8e003f */
[----:B------:R-:W-:Y:S02]  /*0930*/  UIMAD.WIDE.U32 UR10, UP0, UR6, UR17, UR8 ;  /* 0x00000011060a72a5 */ /* 0x000fe4000f800008 */
[----:B------:R-:W-:Y:S02]  /*0940*/  UIMAD.WIDE.U32 UR8, UR6, UR16, URZ ;  /* 0x00000010060872a5 */ /* 0x000fe4000f8e003f */
[----:B------:R-:W-:Y:S02]  /*0950*/  UIADD3.X UR13, URZ, URZ, URZ, UP0, !UPT ;  /* 0x0000003f3f0d7290 */ /* 0x000fe400087fe43f */
[----:B------:R-:W-:Y:S01]  /*0960*/  UIADD3 URZ, UP0, UR9, UR10, URZ ;  /* 0x0000000a093f7290 */ /* 0x000fe2000ff1e03f */
[----:B------:R-:W-:-:S03]  /*0970*/  UMOV UR12, UR11 ;  /* 0x0000000b000c7c82 */ /* 0x000fc60008000000 */
[----:B------:R-:W-:-:S12]  /*0980*/  UIMAD.WIDE.U32.X UR8, UR14, UR17, UR12, UP0 ;  /* 0x000000110e0872a5 */ /* 0x000fd800080e040c */
.L_x_5:
[----:B------:R-:W-:Y:S01]  /*0990*/  USHF.R.U64 UR42, UR8, UR15, UR9 ;  /* 0x0000000f082a7299 */ /* 0x000fe20008001209 */
[----:B------:R-:W-:Y:S01]  /*09a0*/  I2FP.F32.U32 R0, UR7 ;  /* 0x0000000700007c45 */ /* 0x000fe20008201000 */
[----:B------:R-:W-:Y:S01]  /*09b0*/  USHF.R.U32.HI UR5, URZ, UR15, UR9 ;  /* 0x0000000f3f057299 */ /* 0x000fe20008011609 */
[----:B-1----:R-:W-:Y:S01]  /*09c0*/  R2UR UR12, R2 ;  /* 0x00000000020c72ca */ /* 0x002fe200000e0000 */
[----:B------:R-:W-:Y:S02]  /*09d0*/  UIADD3 UR6, UP0, URZ, -UR42, URZ ;  /* 0x8000002a3f067290 */ /* 0x000fe4000ff1e03f */
[----:B------:R-:W-:Y:S01]  /*09e0*/  FMUL R0, R0, UR20 ;  /* 0x0000001400007c20 */ /* 0x000fe20008400000 */
[----:B------:R-:W-:Y:S01]  /*09f0*/  ULDC.64 UR8, c[0x0][0x620] ;  /* 0x0001880000087ab9 */ /* 0x000fe20000000a00 */
[----:B------:R-:W-:Y:S01]  /*0a00*/  UIADD3.X UR5, URZ, ~UR5, URZ, UP0, !UPT ;  /* 0x800000053f057290 */ /* 0x000fe200087fe43f */
[----:B------:R-:W-:Y:S01]  /*0a10*/  UMOV UR10, UR18 ;  /* 0x00000012000a7c82 */ /* 0x000fe20008000000 */
[----:B------:R-:W-:-:S02]  /*0a20*/  UMOV UR11, UR19 ;  /* 0x00000013000b7c82 */ /* 0x000fc40008000000 */
[----:B------:R-:W-:Y:S01]  /*0a30*/  UIMAD UR5, UR5, UR8, URZ ;  /* 0x00000008050572a4 */ /* 0x000fe2000f8e023f */
[----:B------:R-:W0:Y:S01]  /*0a40*/  F2I.U32.TRUNC.NTZ R0, R0 ;  /* 0x0000000000007305 */ /* 0x000e22000020f000 */
[----:B------:R-:W-:Y:S02]  /*0a50*/  UIMAD.WIDE.U32 UR10, UR6, UR8, UR10 ;  /* 0x00000008060a72a5 */ /* 0x000fe4000f8e000a */
[----:B------:R-:W-:Y:S01]  /*0a60*/  UIMAD UR6, UR6, UR9, UR5 ;  /* 0x00000009060672a4 */ /* 0x000fe2000f8e0205 */
[----:B------:R-:W-:Y:S01]  /*0a70*/  ULDC UR21, c[0x0][0x658] ;  /* 0x0001960000157ab9 */ /* 0x000fe20000000800 */
[----:B------:R-:W-:Y:S02]  /*0a80*/  UMOV UR19, 0xffffffff ;  /* 0xffffffff00137882 */ /* 0x000fe40000000000 */
[----:B------:R-:W-:Y:S01]  /*0a90*/  UIADD3 UR6, UR11, UR6, URZ ;  /* 0x000000060b067290 */ /* 0x000fe2000fffe03f */
[----:B------:R-:W-:Y:S01]  /*0aa0*/  ULDC UR15, c[0x0][0x618] ;  /* 0x00018600000f7ab9 */ /* 0x000fe20000000800 */
[----:B------:R-:W-:Y:S01]  /*0ab0*/  ULDC.64 UR8, c[0x0][0x640] ;  /* 0x0001900000087ab9 */ /* 0x000fe20000000a00 */
[----:B------:R-:W-:Y:S01]  /*0ac0*/  USHF.L.U32 UR11, UR19, UR21, URZ ;  /* 0x00000015130b7299 */ /* 0x000fe2000800063f */
[----:B------:R-:W-:Y:S01]  /*0ad0*/  ISETP.NE.U32.AND P0, PT, RZ, UR8, PT ;  /* 0x00000008ff007c0c */ /* 0x000fe2000bf05070 */
[----:B------:R-:W-:-:S02]  /*0ae0*/  USHF.R.U64 UR19, UR10, UR15, UR6 ;  /* 0x0000000f0a137299 */ /* 0x000fc40008001206 */
[----:B------:R-:W-:Y:S01]  /*0af0*/  USHF.R.U32.HI UR10, URZ, UR15, UR6 ;  /* 0x0000000f3f0a7299 */ /* 0x000fe20008011606 */
[----:B0-----:R-:W-:Y:S01]  /*0b00*/  R2UR UR14, R0 ;  /* 0x00000000000e72ca */ /* 0x001fe200000e0000 */
[----:B------:R-:W-:Y:S01]  /*0b10*/  ULDC UR17, c[0x0][0x608] ;  /* 0x0001820000117ab9 */ /* 0x000fe20000000800 */
[----:B------:R-:W-:Y:S01]  /*0b20*/  ISETP.NE.AND.EX P0, PT, RZ, UR9, PT, P0 ;  /* 0x00000009ff007c0c */ /* 0x000fe2000bf05300 */
[----:B------:R-:W-:Y:S02]  /*0b30*/  USHF.R.U64 UR23, UR19, UR17, UR10 ;  /* 0x0000001113177299 */ /* 0x000fe4000800120a */
[----:B------:R-:W-:Y:S01]  /*0b40*/  USHF.R.U32.HI UR10, URZ, UR17, UR10 ;  /* 0x000000113f0a7299 */ /* 0x000fe2000801160a */
[----:B------:R-:W-:Y:S01]  /*0b50*/  UMOV UR16, 0x1 ;  /* 0x0000000100107882 */ /* 0x000fe20000000000 */
[----:B------:R-:W-:Y:S02]  /*0b60*/  UIADD3 UR12, -UR12, URZ, URZ ;  /* 0x0000003f0c0c7290 */ /* 0x000fe4000fffe13f */
[----:B------:R-:W-:-:S02]  /*0b70*/  USHF.R.U64 UR24, UR23, UR21, UR10 ;  /* 0x0000001517187299 */ /* 0x000fc4000800120a */
[----:B------:R-:W-:Y:S01]  /*0b80*/  USHF.L.U32 UR6, UR16, UR21, URZ ;  /* 0x0000001510067299 */ /* 0x000fe2000800063f */
[----:B------:R-:W-:Y:S01]  /*0b90*/  ULDC UR13, c[0x0][0x144] ;  /* 0x00005100000d7ab9 */ /* 0x000fe20000000800 */
[----:B------:R-:W-:Y:S01]  /*0ba0*/  ULDC UR5, c[0x0][0x600] ;  /* 0x0001800000057ab9 */ /* 0x000fe20000000800 */
[----:B------:R-:W-:Y:S02]  /*0bb0*/  ULOP3.LUT UR16, URZ, UR11, URZ, 0x33, !UPT ;  /* 0x0000000b3f107292 */ /* 0x000fe4000f8e333f */
[----:B------:R-:W-:Y:S02]  /*0bc0*/  USHF.R.U32.HI UR11, URZ, UR21, UR10 ;  /* 0x000000153f0b7299 */ /* 0x000fe4000801160a */
[----:B------:R-:W-:Y:S02]  /*0bd0*/  UIADD3 UR18, UR5, -0x1, URZ ;  /* 0xffffffff05127890 */ /* 0x000fe4000fffe03f */
[----:B------:R-:W-:Y:S02]  /*0be0*/  UIADD3 UR20, -UR14, URZ, URZ ;  /* 0x0000003f0e147290 */ /* 0x000fe4000fffe13f */
[----:B------:R-:W-:Y:S01]  /*0bf0*/  UIMAD UR4, UR13, UR12, UR4 ;  /* 0x0000000c0d0472a4 */ /* 0x000fe2000f8e0204 */
[----:B------:R-:W-:Y:S01]  /*0c00*/  ULDC UR25, c[0x0][0x148] ;  /* 0x0000520000197ab9 */ /* 0x000fe20000000800 */
[----:B------:R-:W-:Y:S01]  /*0c10*/  ULDC UR21, c[0x0][0x648] ;  /* 0x0001920000157ab9 */ /* 0x000fe20000000800 */
[----:B------:R-:W-:Y:S01]  /*0c20*/  ULDC UR22, c[0x0][0x638] ;  /* 0x00018e0000167ab9 */ /* 0x000fe20000000800 */
[----:B------:R-:W-:Y:S01]  /*0c30*/  UMOV UR10, UR24 ;  /* 0x00000018000a7c82 */ /* 0x000fe20008000000 */
[----:B------:R-:W-:Y:S07]  /*0c40*/  @!P0 BRA `(.L_x_6) ;  /* 0x0000000000308947 */ /* 0x000fee0003800000 */
[----:B------:R-:W-:Y:S02]  /*0c50*/  ULDC UR14, c[0x0][0x64c] ;  /* 0x00019300000e7ab9 */ /* 0x000fe40000000800 */
        /* <DEDUP_REMOVED lines=8> */
[----:B------:R-:W-:-:S07]  /*0ce0*/  UIMAD.WIDE.U32.X UR8, UR17, UR9, UR14, UP0 ;  /* 0x00000009110872a5 */ /* 0x000fce00080e040e */
[----:B------:R-:W-:Y:S01]  /*0cf0*/  UMOV UR10, UR8 ;  /* 0x00000008000a7c82 */ /* 0x000fe20008000000 */
[----:B------:R-:W-:-:S05]  /*0d00*/  UMOV UR11, UR9 ;  /* 0x00000009000b7c82 */ /* 0x000fca0008000000 */
.L_x_6:
[----:B------:R-:W-:Y:S01]  /*0d10*/  UISETP.NE.AND UP0, UPT, UR39, URZ, UPT ;  /* 0x0000003f2700728c */ /* 0x000fe2000bf05270 */
[----:B------:R-:W-:Y:S01]  /*0d20*/  MOV R0, 0x1 ;  /* 0x0000000100007802 */ /* 0x000fe20000000f00 */
[----:B------:R-:W-:Y:S02]  /*0d30*/  USHF.R.U64 UR8, UR10, UR21, UR11 ;  /* 0x000000150a087299 */ /* 0x000fe4000800120b */
[----:B------:R-:W-:Y:S02]  /*0d40*/  ULOP3.LUT UR16, UR23, UR16, URZ, 0xc0, !UPT ;  /* 0x0000001017107292 */ /* 0x000fe4000f8ec03f */
[----:B------:R-:W-:Y:S02]  /*0d50*/  ULOP3.LUT UR18, UR19, UR18, URZ, 0xc0, !UPT ;  /* 0x0000001213127292 */ /* 0x000fe4000f8ec03f */
[----:B------:R-:W-:-:S03]  /*0d60*/  UIMAD UR16, UR6, UR8, UR16 ;  /* 0x00000008061072a4 */ /* 0x000fc6000f8e0210 */
[----:B------:R-:W-:Y:S02]  /*0d70*/  @UP0 UIMAD UR4, UR25, UR20, UR7 ;  /* 0x00000014190402a4 */ /* 0x000fe4000f8e0207 */
[----:B------:R-:W-:-:S04]  /*0d80*/  UIADD3 UR7, -UR8, URZ, URZ ;  /* 0x0000003f08077290 */ /* 0x000fc8000fffe13f */
[----:B------:R-:W-:-:S03]  /*0d90*/  UIMAD UR6, UR7, UR22, UR24 ;  /* 0x00000016070672a4 */ /* 0x000fc6000f8e0218 */
[----:B------:R-:W-:Y:S01]  /*0da0*/  ULDC UR7, c[0x0][0x610] ;  /* 0x0001840000077ab9 */ /* 0x000fe20000000800 */
[----:B------:R-:W-:Y:S02]  /*0db0*/  UIMAD UR6, UR6, UR5, UR18 ;  /* 0x00000005060672a4 */ /* 0x000fe4000f8e0212 */
[----:B------:R-:W-:-:S04]  /*0dc0*/  UIMAD UR4, UR16, UR7, UR4 ;  /* 0x00000007100472a4 */ /* 0x000fc8000f8e0204 */
[----:B------:R-:W-:Y:S02]  /*0dd0*/  USEL UR41, UR6, UR4, !UP0 ;  /* 0x0000000406297287 */ /* 0x000fe4000c000000 */
[----:B------:R-:W-:-:S12]  /*0de0*/  USEL UR40, UR4, UR6, !UP0 ;  /* 0x0000000604287287 */ /* 0x000fd8000c000000 */
.L_x_4:
[----:B------:R-:W-:-:S08]  /*0df0*/  NOP ;  /* 0x0000000000007918 */ /* 0x000fd00000000000 */
[----:B------:R-:W0:Y:S02]  /*0e00*/  USETMAXREG.TRY_ALLOC.CTAPOOL UP0, 0xf0 ;  /* 0x000000f0000079c8 */ /* 0x000e240008000600 */
[----:B0-----:R-:W-:-:S13]  /*0e10*/  PLOP3.LUT P0, PT, PT, PT, UP0, 0x80, 0x0 ;  /* 0x000000000000781c */ /* 0x001fda0003f0f008 */
[----:B------:R-:W-:Y:S05]  /*0e20*/  @!P0 BRA `(.L_x_4) ;  /* 0xfffffffc00f08947 */ /* 0x000fea000383ffff */
[----:B------:R-:W-:Y:S01]  /*0e30*/  ULDC.64 UR4, c[0x0][0x598] ;  /* 0x0001660000047ab9 */ /* 0x000fe20000000a00 */
[----:B------:R-:W-:Y:S01]  /*0e40*/  ULDC.64 UR44, c[0x0][0x208] ;  /* 0x00008200002c7ab9 */ /* 0x000fe20000000a00 */
[----:B------:R-:W-:-:S04]  /*0e50*/  ISETP.NE.U32.AND P0, PT, RZ, UR4, PT ;  /* 0x00000004ff007c0c */ /* 0x000fc8000bf05070 */
[----:B------:R-:W-:-:S13]  /*0e60*/  ISETP.NE.AND.EX P0, PT, RZ, UR5, PT, P0 ;  /* 0x00000005ff007c0c */ /* 0x000fda000bf05300 */
[----:B------:R-:W-:Y:S05]  /*0e70*/  @!P0 BRA `(.L_x_7) ;  /* 0x00000000001c8947 */ /* 0x000fea0003800000 */
[----:B------:R-:W0:Y:S02]  /*0e80*/  LDC.64 R2, c[0x0][0x598] ;  /* 0x00016600ff027b82 */ /* 0x000e240000000a00 */
[----:B0-----:R-:W2:Y:S02]  /*0e90*/  LDG.E.64 R2, desc[UR44][R2.64] ;  /* 0x0000002c02027981 */ /* 0x001ea4000c1e1b00 */
[----:B--2---:R-:W-:-:S04]  /*0ea0*/  ISETP.NE.U32.AND P0, PT, R2, RZ, PT ;  /* 0x000000ff0200720c */ /* 0x004fc80003f05070 */
[----:B------:R-:W-:-:S13]  /*0eb0*/  ISETP.NE.AND.EX P0, PT, R3, RZ, PT, P0 ;  /* 0x000000ff0300720c */ /* 0x000fda0003f05300 */
[----:B------:R-:W-:Y:S05]  /*0ec0*/  @!P0 BRA `(.L_x_7) ;  /* 0x0000000000088947 */ /* 0x000fea0003800000 */
[----:B------:R0:W5:Y:S01]  /*0ed0*/  LD.E R2, desc[UR44][R2.64] ;  /* 0x0000002c02027980 */ /* 0x000162000c101900 */
[----:B------:R-:W-:Y:S05]  /*0ee0*/  BRA `(.L_x_8) ;  /* 0x0000000000247947 */ /* 0x000fea0003800000 */
.L_x_7:
[----:B------:R-:W-:Y:S02]  /*0ef0*/  ULDC.64 UR4, c[0x0][0x588] ;  /* 0x0001620000047ab9 */ /* 0x000fe40000000a00 */
[----:B------:R-:W-:-:S04]  /*0f00*/  ISETP.NE.U32.AND P0, PT, RZ, UR4, PT ;  /* 0x00000004ff007c0c */ /* 0x000fc8000bf05070 */
[----:B------:R-:W-:-:S13]  /*0f10*/  ISETP.NE.AND.EX P0, PT, RZ, UR5, PT, P0 ;  /* 0x00000005ff007c0c */ /* 0x000fda000bf05300 */
[----:B------:R-:W-:Y:S05]  /*0f20*/  @!P0 BRA `(.L_x_9) ;  /* 0x00000000000c8947 */ /* 0x000fea0003800000 */
[----:B------:R-:W0:Y:S02]  /*0f30*/  LDC.64 R2, c[0x0][0x588] ;  /* 0x00016200ff027b82 */ /* 0x000e240000000a00 */
[----:B0-----:R1:W5:Y:S01]  /*0f40*/  LDG.E R2, desc[UR44][R2.64] ;  /* 0x0000002c02027981 */ /* 0x001362000c1e1900 */
[----:B------:R-:W-:Y:S05]  /*0f50*/  BRA `(.L_x_8) ;  /* 0x0000000000087947 */ /* 0x000fea0003800000 */
.L_x_9:
[----:B------:R-:W-:Y:S02]  /*0f60*/  ULDC UR4, c[0x0][0x580] ;  /* 0x0001600000047ab9 */ /* 0x000fe40000000800 */
[----:B------:R-:W-:-:S07]  /*0f70*/  IMAD.U32 R2, RZ, RZ, UR4 ;  /* 0x00000004ff027e24 */ /* 0x000fce000f8e00ff */
.L_x_8:
[----:B------:R-:W-:Y:S02]  /*0f80*/  ULDC.64 UR4, c[0x0][0x5a0] ;  /* 0x0001680000047ab9 */ /* 0x000fe40000000a00 */
[----:B------:R-:W-:-:S04]  /*0f90*/  ISETP.NE.U32.AND P0, PT, RZ, UR4, PT ;  /* 0x00000004ff007c0c */ /* 0x000fc8000bf05070 */
[----:B------:R-:W-:-:S13]  /*0fa0*/  ISETP.NE.AND.EX P0, PT, RZ, UR5, PT, P0 ;  /* 0x00000005ff007c0c */ /* 0x000fda000bf05300 */
[----:B------:R-:W-:Y:S05]  /*0fb0*/  @!P0 BRA `(.L_x_10) ;  /* 0x00000000001c8947 */ /* 0x000fea0003800000 */
[----:B------:R-:W2:Y:S02]  /*0fc0*/  LDC.64 R4, c[0x0][0x5a0] ;  /* 0x00016800ff047b82 */ /* 0x000ea40000000a00 */
[----:B--2---:R-:W2:Y:S02]  /*0fd0*/  LDG.E.64 R4, desc[UR44][R4.64] ;  /* 0x0000002c04047981 */ /* 0x004ea4000c1e1b00 */
[----:B--2---:R-:W-:-:S04]  /*0fe0*/  ISETP.NE.U32.AND P0, PT, R4, RZ, PT ;  /* 0x000000ff0400720c */ /* 0x004fc80003f05070 */
[----:B------:R-:W-:-:S13]  /*0ff0*/  ISETP.NE.AND.EX P0, PT, R5, RZ, PT, P0 ;  /* 0x000000ff0500720c */ /* 0x000fda0003f05300 */
[----:B------:R-:W-:Y:S05]  /*1000*/  @!P0 BRA `(.L_x_10) ;  /* 0x0000000000088947 */ /* 0x000fea0003800000 */
[----:B------:R2:W5:Y:S01]  /*1010*/  LD.E R16, desc[UR44][R4.64] ;  /* 0x0000002c04107980 */ /* 0x000562000c101900 */
[----:B------:R-:W-:Y:S05]  /*1020*/  BRA `(.L_x_11) ;  /* 0x0000000000247947 */ /* 0x000fea0003800000 */
.L_x_10:
[----:B------:R-:W-:Y:S02]  /*1030*/  ULDC.64 UR4, c[0x0][0x590] ;  /* 0x0001640000047ab9 */ /* 0x000fe40000000a00 */
[----:B------:R-:W-:-:S04]  /*1040*/  ISETP.NE.U32.AND P0, PT, RZ, UR4, PT ;  /* 0x00000004ff007c0c */ /* 0x000fc8000bf05070 */
[----:B------:R-:W-:-:S13]  /*1050*/  ISETP.NE.AND.EX P0, PT, RZ, UR5, PT, P0 ;  /* 0x00000005ff007c0c */ /* 0x000fda000bf05300 */
[----:B------:R-:W-:Y:S05]  /*1060*/  @!P0 BRA `(.L_x_12) ;  /* 0x00000000000c8947 */ /* 0x000fea0003800000 */
[----:B------:R-:W2:Y:S02]  /*1070*/  LDC.64 R16, c[0x0][0x590] ;  /* 0x00016400ff107b82 */ /* 0x000ea40000000a00 */
[----:B--2---:R3:W5:Y:S01]  /*1080*/  LDG.E R16, desc[UR44][R16.64] ;  /* 0x0000002c10107981 */ /* 0x004762000c1e1900 */
[----:B------:R-:W-:Y:S05]  /*1090*/  BRA `(.L_x_11) ;  /* 0x0000000000087947 */ /* 0x000fea0003800000 */
.L_x_12:
[----:B------:R-:W-:Y:S02]  /*10a0*/  ULDC UR4, c[0x0][0x584] ;  /* 0x0001610000047ab9 */ /* 0x000fe40000000800 */
[----:B------:R-:W-:-:S07]  /*10b0*/  IMAD.U32 R16, RZ, RZ, UR4 ;  /* 0x00000004ff107e24 */ /* 0x000fce000f8e00ff */
.L_x_11:
[----:B------:R-:W-:-:S13]  /*10c0*/  LOP3.LUT P0, RZ, R0, 0xff, RZ, 0xc0, !PT ;  /* 0x000000ff00ff7812 */ /* 0x000fda000780c0ff */
[----:B------:R-:W-:Y:S05]  /*10d0*/  @!P0 EXIT ;  /* 0x000000000000894d */ /* 0x000fea0003800000 */
[----:B------:R-:W-:Y:S01]  /*10e0*/  ULDC UR4, c[0x0][0x28c] ;  /* 0x0000a30000047ab9 */ /* 0x000fe20000000800 */
[----:B------:R-:W-:Y:S01]  /*10f0*/  UMOV UR36, URZ ;  /* 0x0000003f00247c82 */ /* 0x000fe20008000000 */
[----:B------:R-:W-:Y:S01]  /*1100*/  UIADD3 UR4, UR4, 0x7f, URZ ;  /* 0x0000007f04047890 */ /* 0x000fe2000fffe03f */
[----:B------:R-:W-:-:S03]  /*1110*/  UMOV UR37, URZ ;  /* 0x0000003f00257c82 */ /* 0x000fc60008000000 */
[----:B------:R-:W-:-:S04]  /*1120*/  USHF.R.S32.HI UR5, URZ, 0x1f, UR4 ;  /* 0x0000001f3f057899 */ /* 0x000fc80008011404 */
[----:B------:R-:W-:-:S04]  /*1130*/  ULEA.HI UR5, UR5, UR4, URZ, 0x7 ;  /* 0x0000000405057291 */ /* 0x000fc8000f8f383f */
[----:B------:R-:W-:-:S12]  /*1140*/  USHF.R.S32.HI UR43, URZ, 0x7, UR5 ;  /* 0x000000073f2b7899 */ /* 0x000fd80008011405 */
.L_x_540:
[----:B------:R-:W4:Y:S01]  /*1150*/  S2R R0, SR_TID.X ;  /* 0x0000000000007919 */ /* 0x000f220000002100 */
[----:B0-----:R-:W0:Y:S01]  /*1160*/  S2UR UR6, SR_CgaCtaId ;  /* 0x00000000000679c3 */ /* 0x001e220000008800 */
[----:B------:R-:W-:Y:S02]  /*1170*/  UMOV UR46, 0x400 ;  /* 0x00000400002e7882 */ /* 0x000fe40000000000 */
[----:B0-----:R-:W-:Y:S01]  /*1180*/  ULEA UR46, UR6, UR46, 0x18 ;  /* 0x0000002e062e7291 */ /* 0x001fe2000f8ec03f */
[----:B----4-:R-:W-:-:S04]  /*1190*/  LOP3.LUT R0, R0, 0x80, RZ, 0xc0, !PT ;  /* 0x0000008000007812 */ /* 0x010fc800078ec0ff */
[----:B------:R-:W-:-:S06]  /*11a0*/  SHF.R.U32.HI R0, RZ, 0x7, R0 ;  /* 0x00000007ff007819 */ /* 0x000fcc0000011600 */
[----:B------:R-:W0:Y:S02]  /*11b0*/  SHFL.IDX PT, R0, R0, RZ, 0x1f ;  /* 0x00001fff00007589 */ /* 0x000e2400000e0000 */
[----:B0-----:R-:W-:-:S13]  /*11c0*/  R2UR UR4, R0 ;  /* 0x00000000000472ca */ /* 0x001fda00000e0000 */
[----:B------:R-:W-:-:S04]  /*11d0*/  ULEA.HI UR5, UR4, UR4, URZ, 0x1 ;  /* 0x0000000404057291 */ /* 0x000fc8000f8f083f */
[----:B------:R-:W-:-:S04]  /*11e0*/  ULOP3.LUT UR5, UR5, 0x7fffe, URZ, 0xc0, !UPT ;  /* 0x0007fffe05057892 */ /* 0x000fc8000f8ec03f */
[----:B------:R-:W-:-:S03]  /*11f0*/  UIADD3 UR5, UR4, -UR5, URZ ;  /* 0x8000000504057290 */ /* 0x000fc6000fffe03f */
[----:B------:R-:W-:Y:S01]  /*1200*/  ULDC UR4, c[0x0][0x28c] ;  /* 0x0000a30000047ab9 */ /* 0x000fe20000000800 */
[----:B------:R-:W-:Y:S01]  /*1210*/  ULEA UR5, UR5, UR46, 0xd ;  /* 0x0000002e05057291 */ /* 0x000fe2000f8e683f */
[----:B------:R-:W-:-:S03]  /*1220*/  ISETP.LT.AND P0, PT, RZ, UR4, PT ;  /* 0x00000004ff007c0c */ /* 0x000fc6000bf01270 */
[----:B------:R-:W-:-:S04]  /*1230*/  UIADD3 UR5, UR5, 0x180, URZ ;  /* 0x0000018005057890 */ /* 0x000fc8000fffe03f */
[----:B------:R-:W-:-:S04]  /*1240*/  USHF.R.U32.HI UR5, URZ, 0x4, UR5 ;  /* 0x000000043f057899 */ /* 0x000fc80008011605 */
[----:B------:R-:W-:Y:S02]  /*1250*/  ULOP3.LUT UR47, UR5, 0x3fff, URZ, 0xc0, !UPT ;  /* 0x00003fff052f7892 */ /* 0x000fe4000f8ec03f */
[----:B-1-3--:R-:W-:Y:S10]  /*1260*/  @P0 BRA `(.L_x_13) ;  /* 0x0000000000400947 */ /* 0x00aff40003800000 */
[----:B------:R-:W-:Y:S01]  /*1270*/  MOV R0, 0x0 ;  /* 0x0000000000007802 */ /* 0x000fe20000000f00 */
[----:B------:R-:W-:Y:S01]  /*1280*/  ULDC.64 UR4, c[0x4][0x68] ;  /* 0x01001a0000047ab9 */ /* 0x000fe20000000a00 */
[----:B------:R-:W-:Y:S01]  /*1290*/  ULDC.64 UR6, c[0x4][0x8] ;  /* 0x0100020000067ab9 */ /* 0x000fe20000000a00 */
[----:B--2---:R-:W-:Y:S01]  /*12a0*/  MOV R4, UR4 ;  /* 0x0000000400047c02 */ /* 0x004fe20008000f00 */
[----:B------:R0:W2:Y:S01]  /*12b0*/  LDC.64 R14, c[0x4][R0] ;  /* 0x01000000000e7b82 */ /* 0x0000a20000000a00 */
[----:B------:R-:W-:Y:S01]  /*12c0*/  IMAD.U32 R5, RZ, RZ, UR5 ;  /* 0x00000005ff057e24 */ /* 0x000fe2000f8e00ff */
[----:B------:R-:W-:Y:S01]  /*12d0*/  ULDC.64 UR4, c[0x4][0x70] ;  /* 0x01001c0000047ab9 */ /* 0x000fe20000000a00 */
[----:B------:R-:W-:Y:S01]  /*12e0*/  IMAD.U32 R10, RZ, RZ, UR6 ;  /* 0x00000006ff0a7e24 */ /* 0x000fe2000f8e00ff */
[----:B------:R-:W-:Y:S01]  /*12f0*/  MOV R7, UR5 ;  /* 0x0000000500077c02 */ /* 0x000fe20008000f00 */
[----:B------:R-:W-:Y:S01]  /*1300*/  IMAD.U32 R6, RZ, RZ, UR4 ;  /* 0x00000004ff067e24 */ /* 0x000fe2000f8e00ff */
[----:B------:R-:W-:Y:S01]  /*1310*/  MOV R8, 0x1e1 ;  /* 0x000001e100087802 */ /* 0x000fe20000000f00 */
[----:B------:R-:W-:-:S02]  /*1320*/  IMAD.U32 R11, RZ, RZ, UR7 ;  /* 0x00000007ff0b7e24 */ /* 0x000fc4000f8e00ff */
[----:B------:R-:W-:Y:S02]  /*1330*/  IMAD.MOV.U32 R12, RZ, RZ, 0x1 ;  /* 0x00000001ff0c7424 */ /* 0x000fe400078e00ff */
[----:B0-----:R-:W-:-:S07]  /*1340*/  IMAD.MOV.U32 R13, RZ, RZ, RZ ;  /* 0x000000ffff0d7224 */ /* 0x001fce00078e00ff */
[----:B------:R-:W-:-:S07]  /*1350*/  LEPC R20, `(.L_x_13) ;  /* 0x000000001014794e */ /* 0x000fce0000000000 */
[----:B-123-5:R-:W-:Y:S05]  /*1360*/  CALL.ABS.NOINC R14 ;  /* 0x000000000e007343 */ /* 0x02efea0003c00000 */
.L_x_13:
[----:B------:R-:W-:-:S06]  /*1370*/  ULOP3.LUT UR4, UR38, 0x1, URZ, 0xfc, !UPT ;  /* 0x0000000126047892 */ /* 0x000fcc000f8efc3f */
[----:B------:R-:W-:-:S04]  /*1380*/  MOV R0, UR4 ;  /* 0x0000000400007c02 */ /* 0x000fc80008000f00 */
[----:B------:R-:W-:-:S13]  /*1390*/  ISETP.NE.AND P0, PT, R0, 0x3, PT ;  /* 0x000000030000780c */ /* 0x000fda0003f05270 */
[----:B------:R-:W-:Y:S05]  /*13a0*/  @!P0 BRA `(.L_x_14) ;  /* 0x0000000000048947 */ /* 0x000fea0003800000 */
[----:B------:R-:W-:Y:S01]  /*13b0*/  BPT.TRAP 0x1 ;  /* 0x000000040000795c */ /* 0x000fe20000300000 */
.L_x_14:
[----:B-1----:R-:W-:Y:S02]  /*13c0*/  IMAD.U32 R3, RZ, RZ, UR37 ;  /* 0x00000025ff037e24 */ /* 0x002fe4000f8e00ff */
[----:B------:R-:W-:-:S03]  /*13d0*/  IMAD.U32 R0, RZ, RZ, UR36 ;  /* 0x00000024ff007e24 */ /* 0x000fc6000f8e00ff */
[----:B------:R-:W-:Y:S02]  /*13e0*/  LEA R3, R3, UR46, 0x3 ;  /* 0x0000002e03037c11 */ /* 0x000fe4000f8e18ff */
[----:B------:R-:W-:-:S04]  /*13f0*/  SHF.L.U32 R0, R0, 0x1f, RZ ;  /* 0x0000001f00007819 */ /* 0x000fc800000006ff */
[----:B------:R0:W1:Y:S01]  /*1400*/  SYNCS.PHASECHK.TRANS64.TRYWAIT P1, [R3+URZ], R0 ;  /* 0x00000000030075a7 */ /* 0x000062000802017f */
[----:B------:R-:W-:Y:S05]  /*1410*/  @!P0 BRA `(.L_x_15) ;  /* 0x0000000000048947 */ /* 0x000fea0003800000 */
[----:B------:R-:W-:Y:S01]  /*1420*/  BPT.TRAP 0x1 ;  /* 0x000000040000795c */ /* 0x000fe20000300000 */
.L_x_15:
[----:B-1----:R-:W-:Y:S05]  /*1430*/  @P1 BRA `(.L_x_16) ;  /* 0x0000000000081947 */ /* 0x002fea0003800000 */
[----:B------:R-:W1:Y:S02]  /*1440*/  SYNCS.PHASECHK.TRANS64.TRYWAIT P1, [R3+URZ], R0 ;  /* 0x00000000030075a7 */ /* 0x000e64000802017f */
[----:B-1----:R-:W-:Y:S05]  /*1450*/  @!P1 BRA `(.L_x_17) ;  /* 0x00000224001c9947 */ /* 0x002fea0003800000 */
.L_x_16:
[----:B------:R-:W-:-:S04]  /*1460*/  UISETP.LT.AND UP0, UPT, UR43, 0x1, UPT ;  /* 0x000000012b00788c */ /* 0x000fc8000bf01270 */
[----:B------:R-:W-:-:S04]  /*1470*/  USEL UR4, UR43, 0x1, UP0 ;  /* 0x000000012b047887 */ /* 0x000fc80008000000 */
[----:B------:R-:W-:-:S06]  /*1480*/  UIADD3 UR4, UR43, -UR4, URZ ;  /* 0x800000042b047290 */ /* 0x000fcc000fffe03f */
[----:B01----:R-:W-:Y:S01]  /*1490*/  MOV R0, UR4 ;  /* 0x0000000400007c02 */ /* 0x003fe20008000f00 */
[----:B------:R-:W-:Y:S05]  /*14a0*/  WARPSYNC.ALL ;  /* 0x0000000000007948 */ /* 0x000fea0003800000 */
[----:B------:R-:W-:Y:S01]  /*14b0*/  ISETP.GE.AND P1, PT, R0, 0x1, PT ;  /* 0x000000010000780c */ /* 0x000fe20003f26270 */
[----:B------:R-:W-:Y:S01]  /*14c0*/  UIADD3 UR46, UR46, 0x60180, URZ ;  /* 0x000601802e2e7890 */ /* 0x000fe2000fffe03f */
[----:B------:R-:W-:Y:S01]  /*14d0*/  WARPGROUP.ARRIVE ;  /* 0x00000000000079c5 */ /* 0x000fe20000000000 */
[----:B------:R-:W-:Y:S01]  /*14e0*/  ULOP3.LUT UR4, UR47, 0x10000, URZ, 0xfc, !UPT ;  /* 0x000100002f047892 */ /* 0x000fe2000f8efc3f */
[----:B-----5:R-:W-:Y:S01]  /*14f0*/  STL [R1+0x2c4], R16 ;  /* 0x0002c41001007387 */ /* 0x020fe20000100800 */
[----:B------:R-:W-:-:S02]  /*1500*/  USHF.R.U32.HI UR46, URZ, 0x4, UR46 ;  /* 0x000000043f2e7899 */ /* 0x000fc4000801162e */
[----:B------:R-:W-:Y:S01]  /*1510*/  ULEA UR8, UR37, UR4, 0xc ;  /* 0x0000000425087291 */ /* 0x000fe2000f8e603f */
[----:B------:R0:W-:Y:S01]  /*1520*/  STL [R1+0x2c0], R2 ;  /* 0x0002c00201007387 */ /* 0x0001e20000100800 */
[----:B------:R-:W-:Y:S01]  /*1530*/  ULOP3.LUT UR5, UR46, 0x3fff, URZ, 0xc0, !UPT ;  /* 0x00003fff2e057892 */ /* 0x000fe2000f8ec03f */
[----:B------:R-:W-:Y:S01]  /*1540*/  UMOV UR9, 0x40000040 ;  /* 0x4000004000097882 */ /* 0x000fe20000000000 */
[----:B------:R-:W-:Y:S02]  /*1550*/  UMOV UR11, 0x40000040 ;  /* 0x40000040000b7882 */ /* 0x000fe40000000000 */
[----:B------:R-:W-:Y:S01]  /*1560*/  ULOP3.LUT UR5, UR5, 0x10000, URZ, 0xfc, !UPT ;  /* 0x0001000005057892 */ /* 0x000fe2000f8efc3f */
[----:B------:R1:W-:Y:S01]  /*1570*/  STL [R1+0x2bc], R0 ;  /* 0x0002bc0001007387 */ /* 0x0003e20000100800 */
[----:B------:R-:W-:Y:S02]  /*1580*/  UIADD3 UR12, UR8, 0x400, URZ ;  /* 0x00000400080c7890 */ /* 0x000fe4000fffe03f */
[----:B------:R-:W-:Y:S01]  /*1590*/  ULEA UR6, UR37, UR5, 0xc ;  /* 0x0000000525067291 */ /* 0x000fe2000f8e603f */
[----:B------:R-:W-:Y:S01]  /*15a0*/  UMOV UR15, UR11 ;  /* 0x0000000b000f7c82 */ /* 0x000fe20008000000 */
[----:B------:R-:W-:-:S05]  /*15b0*/  UMOV UR13, 0x40000040 ;  /* 0x40000040000d7882 */ /* 0x000fca0000000000 */
[----:B------:R-:W-:Y:S02]  /*15c0*/  UMOV UR10, UR6 ;  /* 0x00000006000a7c82 */ /* 0x000fe40008000000 */
[----:B------:R-:W-:Y:S01]  /*15d0*/  HGMMA.64x256x16.F32 R24, gdesc[UR8], RZ, !UPT, gsb0 ;  /* 0x03e00000081879f0 */ /* 0x000fe2000c0008ff */
[----:B------:R-:W-:Y:S02]  /*15e0*/  UMOV UR14, UR10 ;  /* 0x0000000a000e7c82 */ /* 0x000fe40008000000 */
[----:B------:R-:W-:Y:S02]  /*15f0*/  WARPGROUP.DEPBAR.LE gsb0, 0x0 ;  /* 0x00008000000079c5 */ /* 0x000fe40000010000 */
[----:B------:R-:W-:Y:S01]  /*1600*/  STL.64 [R1], R24 ;  /* 0x0000001801007387 */ /* 0x000fe20000100a00 */
[----:B------:R-:W-:Y:S01]  /*1610*/  IMAD.MOV.U32 R235, RZ, RZ, R46 ;  /* 0x000000ffffeb7224 */ /* 0x000fe200078e002e */
[----:B------:R-:W-:Y:S01]  /*1620*/  MOV R233, R48 ;  /* 0x0000003000e97202 */ /* 0x000fe20000000f00 */
[----:B------:R-:W-:Y:S01]  /*1630*/  IMAD.MOV.U32 R234, RZ, RZ, R47 ;  /* 0x000000ffffea7224 */ /* 0x000fe200078e002f */
[----:B------:R-:W-:Y:S01]  /*1640*/  STL.64 [R1+0x8], R26 ;  /* 0x0000081a01007387 */ /* 0x000fe20000100a00 */
        /* <DEDUP_REMOVED lines=73> */
[----:B---3--:R-:W-:Y:S01]  /*1ae0*/  MOV R17, R135 ;  /* 0x0000008700117202 */ /* 0x008fe20000000f00 */
[----:B------:R-:W-:Y:S01]  /*1af0*/  IMAD.MOV.U32 R188, RZ, RZ, R104 ;  /* 0x000000ffffbc7224 */ /* 0x000fe200078e0068 */
[----:B------:R-:W-:Y:S01]  /*1b00*/  MOV R14, R138 ;  /* 0x0000008a000e7202 */ /* 0x000fe20000000f00 */
[----:B------:R-:W-:Y:S01]  /*1b10*/  IMAD.MOV.U32 R190, RZ, RZ, R106 ;  /* 0x000000ffffbe7224 */ /* 0x000fe200078e006a */
[----:B------:R-:W-:Y:S01]  /*1b20*/  MOV R11, R141 ;  /* 0x0000008d000b7202 */ /* 0x000fe20000000f00 */
[----:B------:R-:W-:Y:S01]  /*1b30*/  IMAD.MOV.U32 R191, RZ, RZ, R107 ;  /* 0x000000ffffbf7224 */ /* 0x000fe200078e006b */
[----:B------:R-:W-:Y:S01]  /*1b40*/  MOV R8, R144 ;  /* 0x0000009000087202 */ /* 0x000fe20000000f00 */
[----:B------:R-:W-:Y:S01]  /*1b50*/  IMAD.MOV.U32 R193, RZ, RZ, R109 ;  /* 0x000000ffffc17224 */ /* 0x000fe200078e006d */
[----:B--2---:R-:W-:Y:S01]  /*1b60*/  MOV R5, R147 ;  /* 0x0000009300057202 */ /* 0x004fe20000000f00 */
[----:B------:R-:W-:Y:S01]  /*1b70*/  IMAD.MOV.U32 R194, RZ, RZ, R110 ;  /* 0x000000ffffc27224 */ /* 0x000fe200078e006e */
[----:B0-----:R-:W-:Y:S01]  /*1b80*/  MOV R2, R150 ;  /* 0x0000009600027202 */ /* 0x001fe20000000f00 */
[----:B------:R-:W-:Y:S01]  /*1b90*/  IMAD.MOV.U32 R196, RZ, RZ, R112 ;  /* 0x000000ffffc47224 */ /* 0x000fe200078e0070 */
[----:B------:R0:W-:Y:S01]  /*1ba0*/  STL.64 [R1+0x50], R44 ;  /* 0x0000502c01007387 */ /* 0x0001e20000100a00 */
[----:B------:R-:W-:-:S02]  /*1bb0*/  IMAD.MOV.U32 R197, RZ, RZ, R113 ;  /* 0x000000ffffc57224 */ /* 0x000fc400078e0071 */
[----:B------:R-:W-:Y:S01]  /*1bc0*/  IMAD.MOV.U32 R199, RZ, RZ, R115 ;  /* 0x000000ffffc77224 */ /* 0x000fe200078e0073 */
[----:B------:R-:W-:Y:S01]  /*1bd0*/  STL [R1+0xae8], R160 ;  /* 0x000ae8a001007387 */ /* 0x000fe20000100800 */
[----:B------:R-:W-:Y:S02]  /*1be0*/  IMAD.MOV.U32 R200, RZ, RZ, R116 ;  /* 0x000000ffffc87224 */ /* 0x000fe400078e0074 */
[----:B------:R-:W-:Y:S02]  /*1bf0*/  IMAD.MOV.U32 R202, RZ, RZ, R118 ;  /* 0x000000ffffca7224 */ /* 0x000fe400078e0076 */
[----:B------:R-:W-:Y:S02]  /*1c00*/  IMAD.MOV.U32 R203, RZ, RZ, R119 ;  /* 0x000000ffffcb7224 */ /* 0x000fe400078e0077 */
[----:B------:R-:W-:Y:S02]  /*1c10*/  IMAD.MOV.U32 R205, RZ, RZ, R121 ;  /* 0x000000ffffcd7224 */ /* 0x000fe400078e0079 */
[----:B------:R-:W-:-:S02]  /*1c20*/  IMAD.MOV.U32 R206, RZ, RZ, R122 ;  /* 0x000000ffffce7224 */ /* 0x000fc400078e007a */
[----:B------:R-:W-:Y:S02]  /*1c30*/  IMAD.MOV.U32 R208, RZ, RZ, R124 ;  /* 0x000000ffffd07224 */ /* 0x000fe400078e007c */
        /* <DEDUP_REMOVED lines=17> */
[----:B-1----:R-:W-:Y:S02]  /*1d50*/  IMAD.MOV.U32 R0, RZ, RZ, R151 ;  /* 0x000000ffff007224 */ /* 0x002fe400078e0097 */
[----:B0-----:R-:W-:-:S06]  /*1d60*/  WARPGROUP.ARRIVE ;  /* 0x00000000000079c5 */ /* 0x001fcc0000000000 */
[----:B------:R-:W-:Y:S03]  /*1d70*/  HGMMA.64x256x16.F32 R24, gdesc[UR12], RZ, !UPT, gsb0 ;  /* 0x03e000000c1879f0 */ /* 0x000fe6000c0008ff */
[----:B------:R-:W-:Y:S02]  /*1d80*/  WARPGROUP.DEPBAR.LE gsb0, 0x0 ;  /* 0x00008000000079c5 */ /* 0x000fe40000010000 */
[----:B------:R-:W-:Y:S04]  /*1d90*/  STL.64 [R1+0xae0], R150 ;  /* 0x000ae09601007387 */ /* 0x000fe80000100a00 */
        /* <DEDUP_REMOVED lines=20> */
[----:B------:R0:W-:Y:S04]  /*1ee0*/  STL.64 [R1+0xa38], R108 ;  /* 0x000a386c01007387 */ /* 0x0001e80000100a00 */
[----:B0-----:R-:W2:Y:S04]  /*1ef0*/  LDL.LU R108, [R1] ;  /* 0x00000000016c7983 */ /* 0x001ea80000300800 */
[----:B------:R-:W2:Y:S04]  /*1f00*/  LDL.LU R109, [R1+0x4] ;  /* 0x00000400016d7983 */ /* 0x000ea80000300800 */
        /* <DEDUP_REMOVED lines=19> */
[----:B------:R-:W2:Y:S01]  /*2040*/  LDL.LU R129, [R1+0x54] ;  /* 0x0000540001817983 */ /* 0x000ea20000300800 */
        /* <DEDUP_REMOVED lines=31> */
[----:B------:R-:W-:Y:S01]  /*2240*/  UIADD3 UR12, UR8, 0x2, URZ ;  /* 0x00000002080c7890 */ /* 0x000fe2000fffe03f */
[----:B------:R-:W-:Y:S01]  /*2250*/  IMAD.MOV.U32 R214, RZ, RZ, R22 ;  /* 0x000000ffffd67224 */ /* 0x000fe200078e0016 */
[----:B------:R-:W-:Y:S01]  /*2260*/  UIADD3 UR14, UR6, 0x2, URZ ;  /* 0x00000002060e7890 */ /* 0x000fe2000fffe03f */
[----:B------:R-:W-:Y:S01]  /*2270*/  IMAD.MOV.U32 R216, RZ, RZ, R20 ;  /* 0x000000ffffd87224 */ /* 0x000fe200078e0014 */
[----:B------:R-:W-:Y:S01]  /*2280*/  UMOV UR13, 0x40000040 ;  /* 0x40000040000d7882 */ /* 0x000fe20000000000 */
[----:B------:R-:W-:Y:S01]  /*2290*/  IMAD.MOV.U32 R217, RZ, RZ, R19 ;  /* 0x000000ffffd97224 */ /* 0x000fe200078e0013 */
[----:B------:R-:W-:Y:S01]  /*22a0*/  UMOV UR15, 0x40000040 ;  /* 0x40000040000f7882 */ /* 0x000fe20000000000 */
        /* <DEDUP_REMOVED lines=11> */
[----:B------:R-:W-:-:S06]  /*2360*/  IMAD.MOV.U32 R235, RZ, RZ, R0 ;  /* 0x000000ffffeb7224 */ /* 0x000fcc00078e0000 */
[----:B--2---:R-:W-:-:S06]  /*2370*/  WARPGROUP.ARRIVE ;  /* 0x00000000000079c5 */ /* 0x004fcc0000000000 */
[----:B------:R-:W-:Y:S03]  /*2380*/  HGMMA.64x256x16.F32 R108, gdesc[UR12], R108, gsb0 ;  /* 0x03e000000c6c79f0 */ /* 0x000fe6000800086c */
[----:B------:R-:W-:Y:S02]  /*2390*/  WARPGROUP.DEPBAR.LE gsb0, 0x0 ;  /* 0x00008000000079c5 */ /* 0x000fe40000010000 */
[----:B------:R-:W-:Y:S04]  /*23a0*/  STL.64 [R1], R108 ;  /* 0x0000006c01007387 */ /* 0x000fe80000100a00 */
        /* <DEDUP_REMOVED lines=63> */
[----:B0-----:R-:W2:Y:S04]  /*27a0*/  LDL.LU R160, [R1+0xae8] ;  /* 0x000ae80001a07983 */ /* 0x001ea80000300800 */
[----:B------:R-:W3:Y:S04]  /*27b0*/  LDL.LU.64 R150, [R1+0xae0] ;  /* 0x000ae00001967983 */ /* 0x000ee80000300a00 */
        /* <DEDUP_REMOVED lines=20> */
[----:B------:R-:W3:Y:S01]  /*2900*/  LDL.LU.64 R108, [R1+0xa38] ;  /* 0x000a3800016c7983 */ /* 0x000ee20000300a00 */
[----:B------:R-:W-:Y:S01]  /*2910*/  UIADD3 UR12, UR8, 0x402, URZ ;  /* 0x00000402080c7890 */ /* 0x000fe2000fffe03f */
[----:B------:R-:W-:Y:S01]  /*2920*/  UMOV UR13, 0x40000040 ;  /* 0x40000040000d7882 */ /* 0x000fe20000000000 */
[----:B---3--:R-:W-:-:S07]  /*2930*/  WARPGROUP.ARRIVE ;  /* 0x00000000000079c5 */ /* 0x008fce0000000000 */
[----:B------:R-:W-:Y:S03]  /*2940*/  HGMMA.64x256x16.F32 R24, gdesc[UR12], R24, gsb0 ;  /* 0x03e000000c1879f0 */ /* 0x000fe60008000818 */
        /* <DEDUP_REMOVED lines=65> */
[----:B0-----:R-:W3:Y:S04]  /*2d60*/  LDL.LU.64 R24, [R1] ;  /* 0x0000000001187983 */ /* 0x001ee80000300a00 */
        /* <DEDUP_REMOVED lines=63> */
[----:B------:R-:W-:-:S02]  /*3160*/  UIADD3 UR12, UR8, 0x4, URZ ;  /* 0x00000004080c7890 */ /* 0x000fc4000fffe03f */
[----:B------:R-:W-:Y:S01]  /*3170*/  UIADD3 UR14, UR6, 0x4, URZ ;  /* 0x00000004060e7890 */ /* 0x000fe2000fffe03f */
[----:B------:R-:W-:Y:S01]  /*3180*/  UMOV UR13, 0x40000040 ;  /* 0x40000040000d7882 */ /* 0x000fe20000000000 */
[----:B------:R-:W-:Y:S01]  /*3190*/  UMOV UR15, 0x40000040 ;  /* 0x40000040000f7882 */ /* 0x000fe20000000000 */
[----:B---3--:R-:W-:-:S06]  /*31a0*/  WARPGROUP.ARRIVE ;  /* 0x00000000000079c5 */ /* 0x008fcc0000000000 */
[----:B------:R-:W-:Y:S03]  /*31b0*/  HGMMA.64x256x16.F32 R24, gdesc[UR12], R24, gsb0 ;  /* 0x03e000000c1879f0 */ /* 0x000fe60008000818 */
[----:B------:R-:W-:Y:S02]  /*31c0*/  WARPGROUP.DEPBAR.LE gsb0, 0x0 ;  /* 0x00008000000079c5 */ /* 0x000fe40000010000 */
[----:B------:R-:W-:Y:S01]  /*31d0*/  STL.64 [R1], R24 ;  /* 0x0000001801007387 */ /* 0x000fe20000100a00 */
[----:B------:R-:W-:Y:S01]  /*31e0*/  IMAD.MOV.U32 R2, RZ, RZ, R150 ;  /* 0x000000ffff027224 */ /* 0x000fe200078e0096 */
[----:B------:R-:W-:Y:S01]  /*31f0*/  MOV R0, R151 ;  /* 0x0000009700007202 */ /* 0x000fe20000000f00 */
[----:B------:R-:W-:Y:S01]  /*3200*/  IMAD.MOV.U32 R3, RZ, RZ, R149 ;  /* 0x000000ffff037224 */ /* 0x000fe200078e0095 */
[----:B------:R-:W-:Y:S01]  /*3210*/  STL.64 [R1+0x8], R26 ;  /* 0x0000081a01007387 */ /* 0x000fe20000100a00 */
[----:B------:R-:W-:Y:S01]  /*3220*/  MOV R4, R148 ;  /* 0x0000009400047202 */ /* 0x000fe20000000f00 */
[----:B------:R-:W-:Y:S01]  /*3230*/  IMAD.MOV.U32 R6, RZ, RZ, R146 ;  /* 0x000000ffff067224 */ /* 0x000fe200078e0092 */
[----:B------:R-:W-:Y:S01]  /*3240*/  MOV R7, R145 ;  /* 0x0000009100077202 */ /* 0x000fe20000000f00 */
        /* <DEDUP_REMOVED lines=32> */
[----:B------:R0:W-:Y:S01]  /*3450*/  STL.64 [R1+0x50], R44 ;  /* 0x0000502c01007387 */ /* 0x0001e20000100a00 */
[----:B------:R-:W-:Y:S01]  /*3460*/  IMAD.MOV.U32 R207, RZ, RZ, R123 ;  /* 0x000000ffffcf7224 */ /* 0x000fe200078e007b */
[----:B------:R-:W-:Y:S01]  /*3470*/  MOV R202, R118 ;  /* 0x0000007600ca7202 */ /* 0x000fe20000000f00 */
[----:B------:R-:W-:Y:S01]  /*3480*/  IMAD.MOV.U32 R204, RZ, RZ, R120 ;  /* 0x000000ffffcc7224 */ /* 0x000fe200078e0078 */
[----:B------:R-:W3:Y:S01]  /*3490*/  LDL.LU.64 R150, [R1+0xa30] ;  /* 0x000a300001967983 */ /* 0x000ee20000300a00 */
        /* <DEDUP_REMOVED lines=96> */
[----:B------:R-:W-:-:S03]  /*3aa0*/  IMAD.MOV.U32 R234, RZ, RZ, R47 ;  /* 0x000000ffffea7224 */ /* 0x000fc600078e002f */
        /* <DEDUP_REMOVED lines=28> */
[----:B0-----:R-:W3:Y:S04]  /*3c70*/  LDL.LU.64 R44, [R1+0x888] ;  /* 0x00088800012c7983 */ /* 0x001ee80000300a00 */
        /* <DEDUP_REMOVED lines=11> */
[----:B------:R-:W-:-:S02]  /*3d30*/  UMOV UR13, 0x40000040 ;  /* 0x40000040000d7882 */ /* 0x000fc40000000000 */
[----:B--2---:R-:W-:Y:S01]  /*3d40*/  STL [R1+0x830], R160 ;  /* 0x000830a001007387 */ /* 0x004fe20000100800 */
[----:B---3--:R-:W-:-:S06]  /*3d50*/  WARPGROUP.ARRIVE ;  /* 0x00000000000079c5 */ /* 0x008fcc0000000000 */
        /* <DEDUP_REMOVED lines=74> */
[----:B------:R-:W-:-:S02]  /*4200*/  IMAD.MOV.U32 R151, RZ, RZ, R214 ;  /* 0x000000ffff977224 */ /* 0x000fc400078e00d6 */
[----:B------:R-:W-:Y:S01]  /*4210*/  IMAD.MOV.U32 R160, RZ, RZ, R213 ;  /* 0x000000ffffa07224 */ /* 0x000fe200078e00d5 */
[----:B------:R-:W-:Y:S01]  /*4220*/  MOV R213, R23 ;  /* 0x0000001700d57202 */ /* 0x000fe20000000f00 */
        /* <DEDUP_REMOVED lines=14> */
[----:B------:R-:W-:Y:S01]  /*4310*/  IMAD.MOV.U32 R235, RZ, RZ, R0 ;  /* 0x000000ffffeb7224 */ /* 0x000fe200078e0000 */
[----:B------:R-:W-:Y:S02]  /*4320*/  UIADD3 UR12, UR8, 0x6, URZ ;  /* 0x00000006080c7890 */ /* 0x000fe4000fffe03f */
[----:B------:R-:W-:Y:S01]  /*4330*/  UIADD3 UR14, UR6, 0x6, URZ ;  /* 0x00000006060e7890 */ /* 0x000fe2000fffe03f */
[----:B------:R-:W-:Y:S01]  /*4340*/  UMOV UR13, 0x40000040 ;  /* 0x40000040000d7882 */ /* 0x000fe20000000000 */
[----:B------:R-:W-:Y:S01]  /*4350*/  UMOV UR15, 0x40000040 ;  /* 0x40000040000f7882 */ /* 0x000fe20000000000 */
        /* <DEDUP_REMOVED lines=236> */
[----:B------:R-:W-:Y:S01]  /*5220*/  STL.64 [R1+0x30], R36 ;  /* 0x0000302401007387 */ /* 0x000fe20000100a00 */
[----:B------:R-:W-:-:S03]  /*5230*/  IMAD.MOV.U32 R2, RZ, RZ, R150 ;  /* 0x000000ffff027224 */ /* 0x000fc600078e0096 */
[----:B------:R-:W-:Y:S01]  /*5240*/  STL.64 [R1+0x38], R38 ;  /* 0x0000382601007387 */ /* 0x000fe20000100a00 */
[----:B------:R-:W-:-:S03]  /*5250*/  IMAD.MOV.U32 R0, RZ, RZ, R151 ;  /* 0x000000ffff007224 */ /* 0x000fc600078e0097 */
[----:B------:R-:W-:Y:S01]  /*5260*/  STL.64 [R1+0x40], R40 ;  /* 0x0000402801007387 */ /* 0x000fe20000100a00 */
[----:B------:R-:W-:Y:S01]  /*5270*/  IMAD.MOV.U32 R4, RZ, RZ, R148 ;  /* 0x000000ffff047224 */ /* 0x000fe200078e0094 */
[----:B------:R-:W-:Y:S02]  /*5280*/  MOV R3, R149 ;  /* 0x0000009500037202 */ /* 0x000fe40000000f00 */
[----:B------:R-:W-:Y:S01]  /*5290*/  STL.64 [R1+0x48], R42 ;  /* 0x0000482a01007387 */ /* 0x000fe20000100a00 */
[----:B------:R-:W-:Y:S01]  /*52a0*/  MOV R6, R146 ;  /* 0x0000009200067202 */ /* 0x000fe20000000f00 */
[----:B------:R-:W-:Y:S02]  /*52b0*/  IMAD.MOV.U32 R5, RZ, RZ, R147 ;  /* 0x000000ffff057224 */ /* 0x000fe400078e0093 */
[----:B------:R0:W-:Y:S01]  /*52c0*/  STL.64 [R1+0x50], R44 ;  /* 0x0000502c01007387 */ /* 0x0001e20000100a00 */
[----:B------:R-:W-:-:S03]  /*52d0*/  IMAD.MOV.U32 R8, RZ, RZ, R144 ;  /* 0x000000ffff087224 */ /* 0x000fc600078e0090 */
[----:B------:R-:W3:Y:S01]  /*52e0*/  LDL.LU.64 R150, [R1+0x778] ;  /* 0x0007780001967983 */ /* 0x000ee20000300a00 */
[----:B------:R-:W-:Y:S01]  /*52f0*/  IMAD.MOV.U32 R7, RZ, RZ, R145 ;  /* 0x000000ffff077224 */ /* 0x000fe200078e0091 */
[----:B------:R-:W-:Y:S02]  /*5300*/  MOV R9, R143 ;  /* 0x0000008f00097202 */ /* 0x000fe40000000f00 */
[----:B------:R-:W3:Y:S01]  /*5310*/  LDL.LU.64 R148, [R1+0x770] ;  /* 0x0007700001947983 */ /* 0x000ee20000300a00 */
[----:B------:R-:W-:Y:S01]  /*5320*/  IMAD.MOV.U32 R10, RZ, RZ, R142 ;  /* 0x000000ffff0a7224 */ /* 0x000fe200078e008e */
[----:B------:R-:W-:Y:S02]  /*5330*/  MOV R12, R140 ;  /* 0x0000008c000c7202 */ /* 0x000fe40000000f00 */
[----:B------:R-:W3:Y:S01]  /*5340*/  LDL.LU.64 R146, [R1+0x768] ;  /* 0x0007680001927983 */ /* 0x000ee20000300a00 */
[----:B------:R-:W-:-:S03]  /*5350*/  IMAD.MOV.U32 R11, RZ, RZ, R141 ;  /* 0x000000ffff0b7224 */ /* 0x000fc600078e008d */
[----:B------:R-:W3:Y:S01]  /*5360*/  LDL.LU.64 R144, [R1+0x760] ;  /* 0x0007600001907983 */ /* 0x000ee20000300a00 */
[----:B------:R-:W-:Y:S01]  /*5370*/  IMAD.MOV.U32 R14, RZ, RZ, R138 ;  /* 0x000000ffff0e7224 */ /* 0x000fe200078e008a */
[----:B------:R-:W-:Y:S01]  /*5380*/  MOV R15, R137 ;  /* 0x00000089000f7202 */ /* 0x000fe20000000f00 */
[----:B------:R-:W-:Y:S01]  /*5390*/  IMAD.MOV.U32 R13, RZ, RZ, R139 ;  /* 0x000000ffff0d7224 */ /* 0x000fe200078e008b */
        /* <DEDUP_REMOVED lines=488> */
[----:B------:R-:W-:-:S03]  /*7220*/  MOV R4, R150 ;  /* 0x0000009600047202 */ /* 0x000fc60000000f00 */
[----:B------:R-:W-:Y:S01]  /*7230*/  STL.64 [R1+0x38], R38 ;  /* 0x0000382601007387 */ /* 0x000fe20000100a00 */
[----:B------:R-:W-:-:S03]  /*7240*/  IMAD.MOV.U32 R3, RZ, RZ, R151 ;  /* 0x000000ffff037224 */ /* 0x000fc600078e0097 */
[----:B------:R-:W-:Y:S01]  /*7250*/  STL.64 [R1+0x40], R40 ;  /* 0x0000402801007387 */ /* 0x000fe20000100a00 */
[----:B------:R-:W-:-:S03]  /*7260*/  IMAD.MOV.U32 R6, RZ, RZ, R148 ;  /* 0x000000ffff067224 */ /* 0x000fc600078e0094 */
[----:B------:R-:W-:Y:S01]  /*7270*/  STL.64 [R1+0x48], R42 ;  /* 0x0000482a01007387 */ /* 0x000fe20000100a00 */
[----:B------:R-:W-:Y:S01]  /*7280*/  IMAD.MOV.U32 R5, RZ, RZ, R149 ;  /* 0x000000ffff057224 */ /* 0x000fe200078e0095 */
[----:B------:R-:W-:Y:S02]  /*7290*/  MOV R7, R147 ;  /* 0x0000009300077202 */ /* 0x000fe40000000f00 */
[----:B------:R0:W-:Y:S01]  /*72a0*/  STL.64 [R1+0x50], R44 ;  /* 0x0000502c01007387 */ /* 0x0001e20000100a00 */
        /* <DEDUP_REMOVED lines=149> */
[----:B------:R-:W-:Y:S02]  /*7c00*/  IMAD.MOV.U32 R16, RZ, RZ, R46 ;  /* 0x000000ffff107224 */ /* 0x000fe400078e002e */
[----:B------:R-:W-:Y:S01]  /*7c10*/  IMAD.MOV.U32 R2, RZ, RZ, R47 ;  /* 0x000000ffff027224 */ /* 0x000fe200078e002f */
        /* <DEDUP_REMOVED lines=100> */
[----:B------:R-:W-:Y:S01]  /*8260*/  IMAD.MOV.U32 R220, RZ, RZ, R19 ;  /* 0x000000ffffdc7224 */ /* 0x000fe200078e0013 */
[----:B------:R0:W5:Y:S01]  /*8270*/  LDL.LU R16, [R1+0x2c4] ;  /* 0x0002c40001107983 */ /* 0x0001620000300800 */
[----:B------:R-:W-:-:S02]  /*8280*/  IMAD.MOV.U32 R222, RZ, RZ, R17 ;  /* 0x000000ffffde7224 */ /* 0x000fc400078e0011 */
[----:B------:R-:W-:Y:S01]  /*8290*/  IMAD.MOV.U32 R223, RZ, RZ, R15 ;  /* 0x000000ffffdf7224 */ /* 0x000fe200078e000f */
[----:B------:R0:W5:Y:S01]  /*82a0*/  LDL.LU R2, [R1+0x2c0] ;  /* 0x0002c00001027983 */ /* 0x0001620000300800 */
[----:B------:R-:W-:Y:S02]  /*82b0*/  IMAD.MOV.U32 R225, RZ, RZ, R13 ;  /* 0x000000ffffe17224 */ /* 0x000fe400078e000d */
[----:B------:R-:W-:Y:S01]  /*82c0*/  IMAD.MOV.U32 R226, RZ, RZ, R12 ;  /* 0x000000ffffe27224 */ /* 0x000fe200078e000c */
[----:B------:R0:W5:Y:S01]  /*82d0*/  LDL.LU R0, [R1+0x2bc] ;  /* 0x0002bc0001007983 */ /* 0x0001620000300800 */
[----:B------:R-:W-:Y:S02]  /*82e0*/  IMAD.MOV.U32 R228, RZ, RZ, R10 ;  /* 0x000000ffffe47224 */ /* 0x000fe400078e000a */
[----:B------:R-:W-:Y:S02]  /*82f0*/  IMAD.MOV.U32 R229, RZ, RZ, R9 ;  /* 0x000000ffffe57224 */ /* 0x000fe400078e0009 */
[----:B------:R-:W-:-:S02]  /*8300*/  IMAD.MOV.U32 R231, RZ, RZ, R7 ;  /* 0x000000ffffe77224 */ /* 0x000fc400078e0007 */
        /* <DEDUP_REMOVED lines=70> */
[----:B-1----:R0:W5:Y:S04]  /*8770*/  LDL.LU R160, [R1+0x2b8] ;  /* 0x0002b80001a07983 */ /* 0x0021680000300800 */
[----:B------:R-:W2:Y:S04]  /*8780*/  LDL.LU.64 R150, [R1+0x2b0] ;  /* 0x0002b00001967983 */ /* 0x000ea80000300a00 */
        /* <DEDUP_REMOVED lines=20> */
[----:B------:R-:W2:Y:S01]  /*88d0*/  LDL.LU.64 R108, [R1+0x208] ;  /* 0x00020800016c7983 */ /* 0x000ea20000300a00 */
[----:B------:R-:W-:Y:S01]  /*88e0*/  UIADD3 UR12, UR8, 0xc06, URZ ;  /* 0x00000c06080c7890 */ /* 0x000fe2000fffe03f */
[----:B------:R-:W-:Y:S01]  /*88f0*/  UMOV UR13, 0x40000040 ;  /* 0x40000040000d7882 */ /* 0x000fe20000000000 */
[----:B--2---:R-:W-:-:S07]  /*8900*/  WARPGROUP.ARRIVE ;  /* 0x00000000000079c5 */ /* 0x004fce0000000000 */
[----:B------:R-:W-:Y:S03]  /*8910*/  HGMMA.64x256x16.F32 R24, gdesc[UR12], R24, gsb0 ;  /* 0x03e000000c1879f0 */ /* 0x000fe60008000818 */
[----:B------:R-:W-:Y:S02]  /*8920*/  WARPGROUP.DEPBAR.LE gsb0, 0x0 ;  /* 0x00008000000079c5 */ /* 0x000fe40000010000 */
[----:B0-----:R-:W-:Y:S05]  /*8930*/  @!P1 BRA `(.L_x_18) ;  /* 0x0000008000a89947 */ /* 0x001fea0003800000 */
[----:B------:R-:W-:Y:S02]  /*8940*/  UIADD3 UR6, UR37, 0x1, URZ ;  /* 0x0000000125067890 */ /* 0x000fe4000fffe03f */
[----:B------:R-:W-:Y:S02]  /*8950*/  UMOV UR7, UR37 ;  /* 0x0000002500077c82 */ /* 0x000fe40008000000 */
[----:B------:R-:W-:-:S04]  /*8960*/  UISETP.NE.AND UP0, UPT, UR6, 0x6, UPT ;  /* 0x000000060600788c */ /* 0x000fc8000bf05270 */
[----:B------:R-:W-:Y:S02]  /*8970*/  USEL UR9, URZ, 0x1, UP0 ;  /* 0x000000013f097887 */ /* 0x000fe40008000000 */
[----:B------:R-:W-:Y:S02]  /*8980*/  USEL UR6, UR6, URZ, UP0 ;  /* 0x0000003f06067287 */ /* 0x000fe40008000000 */
[----:B------:R-:W-:-:S12]  /*8990*/  ULOP3.LUT UR9, UR36, UR9, URZ, 0x3c, !UPT ;  /* 0x0000000924097292 */ /* 0x000fd8000f8e3c3f */
.L_x_25:
[----:B------:R-:W-:Y:S05]  /*89a0*/  @!P0 BRA `(.L_x_19) ;  /* 0x0000000000048947 */ /* 0x000fea0003800000 */
[----:B------:R-:W-:Y:S01]  /*89b0*/  BPT.TRAP 0x1 ;  /* 0x000000040000795c */ /* 0x000fe20000300000 */
.L_x_19:
[----:B------:R-:W0:Y:S01]  /*89c0*/  S2UR UR10, SR_CgaCtaId ;  /* 0x00000000000a79c3 */ /* 0x000e220000008800 */
[----:B------:R-:W-:Y:S01]  /*89d0*/  UMOV UR8, 0x400 ;  /* 0x0000040000087882 */ /* 0x000fe20000000000 */
[----:B------:R-:W-:-:S04]  /*89e0*/  MOV R3, UR9 ;  /* 0x0000000900037c02 */ /* 0x000fc80008000f00 */
[----:B------:R-:W-:Y:S01]  /*89f0*/  SHF.L.U32 R3, R3, 0x1f, RZ ;  /* 0x0000001f03037819 */ /* 0x000fe200000006ff */
[----:B0-----:R-:W-:-:S04]  /*8a00*/  ULEA UR8, UR10, UR8, 0x18 ;  /* 0x000000080a087291 */ /* 0x001fc8000f8ec03f */
[----:B------:R-:W-:-:S09]  /*8a10*/  ULEA UR10, UR6, UR8, 0x3 ;  /* 0x00000008060a7291 */ /* 0x000fd2000f8e183f */
[----:B------:R0:W1:Y:S01]  /*8a20*/  SYNCS.PHASECHK.TRANS64.TRYWAIT P1, [UR10], R3 ;  /* 0x00000003ff0075a7 */ /* 0x000062000802014a */
[----:B------:R-:W-:Y:S05]  /*8a30*/  @!P0 BRA `(.L_x_20) ;  /* 0x0000000000048947 */ /* 0x000fea0003800000 */
[----:B------:R-:W-:Y:S01]  /*8a40*/  BPT.TRAP 0x1 ;  /* 0x000000040000795c */ /* 0x000fe20000300000 */
.L_x_20:
[----:B-1----:R-:W-:Y:S05]  /*8a50*/  @P1 BRA `(.L_x_21) ;  /* 0x0000000000081947 */ /* 0x002fea0003800000 */
[----:B------:R-:W1:Y:S02]  /*8a60*/  SYNCS.PHASECHK.TRANS64.TRYWAIT P1, [UR10], R3 ;  /* 0x00000003ff0075a7 */ /* 0x000e64000802014a */
[----:B-1----:R-:W-:Y:S05]  /*8a70*/  @!P1 BRA `(.L_x_22) ;  /* 0x000001ac00a89947 */ /* 0x002fea0003800000 */
.L_x_21:
        /* <DEDUP_REMOVED lines=64> */
[----:B--2---:R-:W2:Y:S04]  /*8e80*/  LDL.LU.64 R24, [R1] ;  /* 0x0000000001187983 */ /* 0x004ea80000300a00 */
        /* <DEDUP_REMOVED lines=63> */
[----:B------:R-:W-:-:S02]  /*9280*/  ULEA UR10, UR6, UR4, 0xc ;  /* 0x00000004060a7291 */ /* 0x000fc4000f8e603f */
[----:B------:R-:W-:Y:S01]  /*9290*/  ULEA UR11, UR6, UR5, 0xc ;  /* 0x00000005060b7291 */ /* 0x000fe2000f8e603f */
[----:B-----5:R-:W-:Y:S01]  /*92a0*/  STL [R1+0x2c4], R16 ;  /* 0x0002c41001007387 */ /* 0x020fe20000100800 */
[----:B------:R-:W-:Y:S01]  /*92b0*/  UMOV UR13, 0x40000040 ;  /* 0x40000040000d7882 */ /* 0x000fe20000000000 */
[----:B------:R-:W-:Y:S02]  /*92c0*/  UMOV UR15, 0x40000040 ;  /* 0x40000040000f7882 */ /* 0x000fe40000000000 */
[----:B------:R-:W-:Y:S01]  /*92d0*/  UMOV UR12, UR10 ;  /* 0x0000000a000c7c82 */ /* 0x000fe20008000000 */
[----:B------:R3:W-:Y:S01]  /*92e0*/  STL [R1+0x2c0], R2 ;  /* 0x0002c00201007387 */ /* 0x0007e20000100800 */
[----:B------:R-:W-:-:S03]  /*92f0*/  UMOV UR14, UR11 ;  /* 0x0000000b000e7c82 */ /* 0x000fc60008000000 */
[----:B------:R4:W-:Y:S01]  /*9300*/  STL [R1+0x2bc], R0 ;  /* 0x0002bc0001007387 */ /* 0x0009e20000100800 */
[----:B--2---:R-:W-:-:S06]  /*9310*/  WARPGROUP.ARRIVE ;  /* 0x00000000000079c5 */ /* 0x004fcc0000000000 */
[----:B------:R-:W-:Y:S03]  /*9320*/  HGMMA.64x256x16.F32 R24, gdesc[UR12], R24, gsb0 ;  /* 0x03e000000c1879f0 */ /* 0x000fe60008000818 */
[----:B------:R-:W-:Y:S02]  /*9330*/  WARPGROUP.DEPBAR.LE gsb0, 0x0 ;  /* 0x00008000000079c5 */ /* 0x000fe40000010000 */
[----:B------:R-:W-:Y:S01]  /*9340*/  STL.64 [R1], R24 ;  /* 0x0000001801007387 */ /* 0x000fe20000100a00 */
[----:B---3--:R-:W-:Y:S01]  /*9350*/  MOV R2, R150 ;  /* 0x0000009600027202 */ /* 0x008fe20000000f00 */
[----:B----4-:R-:W-:Y:S01]  /*9360*/  IMAD.MOV.U32 R0, RZ, RZ, R151 ;  /* 0x000000ffff007224 */ /* 0x010fe200078e0097 */
[----:B------:R-:W-:Y:S01]  /*9370*/  MOV R5, R147 ;  /* 0x0000009300057202 */ /* 0x000fe20000000f00 */
[----:B------:R-:W-:Y:S01]  /*9380*/  STL.64 [R1+0x8], R26 ;  /* 0x0000081a01007387 */ /* 0x000fe20000100a00 */
[----:B-1----:R-:W-:Y:S01]  /*9390*/  IMAD.MOV.U32 R4, RZ, RZ, R148 ;  /* 0x000000ffff047224 */ /* 0x002fe200078e0094 */
[----:B------:R-:W-:Y:S01]  /*93a0*/  MOV R8, R144 ;  /* 0x0000009000087202 */ /* 0x000fe20000000f00 */
[----:B0-----:R-:W-:Y:S01]  /*93b0*/  IMAD.MOV.U32 R3, RZ, RZ, R149 ;  /* 0x000000ffff037224 */ /* 0x001fe200078e0095 */
        /* <DEDUP_REMOVED lines=36> */
[----:B------:R-:W2:Y:S01]  /*9600*/  LDL.LU.64 R150, [R1+0xce8] ;  /* 0x000ce80001967983 */ /* 0x000ea20000300a00 */
        /* <DEDUP_REMOVED lines=92> */
[----:B------:R-:W-:-:S02]  /*9bd0*/  IMAD.MOV.U32 R231, RZ, RZ, R50 ;  /* 0x000000ffffe77224 */ /* 0x000fc400078e0032 */
[----:B------:R-:W-:Y:S01]  /*9be0*/  IMAD.MOV.U32 R232, RZ, RZ, R49 ;  /* 0x000000ffffe87224 */ /* 0x000fe200078e0031 */
[----:B------:R-:W2:Y:S01]  /*9bf0*/  LDL.LU.64 R102, [R1+0xc28] ;  /* 0x000c280001667983 */ /* 0x000ea20000300a00 */
[----:B------:R-:W-:Y:S02]  /*9c00*/  IMAD.MOV.U32 R235, RZ, RZ, R46 ;  /* 0x000000ffffeb7224 */ /* 0x000fe400078e002e */
[----:B------:R-:W-:Y:S01]  /*9c10*/  IMAD.MOV.U32 R234, RZ, RZ, R47 ;  /* 0x000000ffffea7224 */ /* 0x000fe200078e002f */
        /* <DEDUP_REMOVED lines=28> */
[----:B0-----:R-:W2:Y:S04]  /*9de0*/  LDL.LU.64 R44, [R1+0xb40] ;  /* 0x000b4000012c7983 */ /* 0x001ea80000300a00 */
        /* <DEDUP_REMOVED lines=11> */
[----:B------:R-:W-:-:S02]  /*9ea0*/  UMOV UR13, 0x40000040 ;  /* 0x40000040000d7882 */ /* 0x000fc40000000000 */
[----:B------:R-:W-:Y:S01]  /*9eb0*/  STL [R1+0xae8], R160 ;  /* 0x000ae8a001007387 */ /* 0x000fe20000100800 */
[----:B--2---:R-:W-:-:S06]  /*9ec0*/  WARPGROUP.ARRIVE ;  /* 0x00000000000079c5 */ /* 0x004fcc0000000000 */
        /* <DEDUP_REMOVED lines=335> */
[----:B------:R-:W-:-:S03]  /*b3c0*/  MOV R0, R151 ;  /* 0x0000009700007202 */ /* 0x000fc60000000f00 */
[----:B------:R-:W-:Y:S01]  /*b3d0*/  STL.64 [R1+0x40], R40 ;  /* 0x0000402801007387 */ /* 0x000fe20000100a00 */
[----:B------:R-:W-:Y:S01]  /*b3e0*/  MOV R4, R148 ;  /* 0x0000009400047202 */ /* 0x000fe20000000f00 */
[----:B------:R-:W-:Y:S02]  /*b3f0*/  IMAD.MOV.U32 R3, RZ, RZ, R149 ;  /* 0x000000ffff037224 */ /* 0x000fe400078e0095 */
[----:B------:R-:W-:Y:S01]  /*b400*/  STL.64 [R1+0x48], R42 ;  /* 0x0000482a01007387 */ /* 0x000fe20000100a00 */
[----:B------:R-:W-:-:S03]  /*b410*/  IMAD.MOV.U32 R6, RZ, RZ, R146 ;  /* 0x000000ffff067224 */ /* 0x000fc600078e0092 */
[----:B------:R0:W-:Y:S01]  /*b420*/  STL.64 [R1+0x50], R44 ;  /* 0x0000502c01007387 */ /* 0x0001e20000100a00 */
        /* <DEDUP_REMOVED lines=772> */
[----:B------:R-:W-:-:S02]  /*e470*/  UIADD3 UR12, UR10, 0x802, URZ ;  /* 0x000008020a0c7890 */ /* 0x000fc4000fffe03f */
        /* <DEDUP_REMOVED lines=244> */
[----:B------:R-:W-:Y:S01]  /*f3c0*/  MOV R6, R148 ;  /* 0x0000009400067202 */ /* 0x000fe20000000f00 */
[----:B------:R-:W-:Y:S02]  /*f3d0*/  IMAD.MOV.U32 R5, RZ, RZ, R149 ;  /* 0x000000ffff057224 */ /* 0x000fe400078e0095 */
[----:B------:R-:W-:Y:S01]  /*f3e0*/  STL.64 [R1+0x48], R42 ;  /* 0x0000482a01007387 */ /* 0x000fe20000100a00 */
[----:B------:R-:W-:Y:S01]  /*f3f0*/  MOV R8, R146 ;  /* 0x0000009200087202 */ /* 0x000fe20000000f00 */
[----:B------:R-:W-:Y:S02]  /*f400*/  IMAD.MOV.U32 R7, RZ, RZ, R147 ;  /* 0x000000ffff077224 */ /* 0x000fe400078e0093 */
[----:B------:R0:W-:Y:S01]  /*f410*/  STL.64 [R1+0x50], R44 ;  /* 0x0000502c01007387 */ /* 0x0001e20000100a00 */
[----:B------:R-:W-:Y:S01]  /*f420*/  MOV R10, R144 ;  /* 0x00000090000a7202 */ /* 0x000fe20000000f00 */
[----:B------:R-:W-:-:S02]  /*f430*/  IMAD.MOV.U32 R9, RZ, RZ, R145 ;  /* 0x000000ffff097224 */ /* 0x000fc400078e0091 */
[----:B------:R-:W3:Y:S01]  /*f440*/  LDL.LU.64 R150, [R1+0x4c0] ;  /* 0x0004c00001967983 */ /* 0x000ee20000300a00 */
[----:B------:R-:W-:Y:S01]  /*f450*/  MOV R12, R142 ;  /* 0x0000008e000c7202 */ /* 0x000fe20000000f00 */
[----:B------:R-:W-:Y:S02]  /*f460*/  IMAD.MOV.U32 R11, RZ, RZ, R143 ;  /* 0x000000ffff0b7224 */ /* 0x000fe400078e008f */
[----:B------:R-:W3:Y:S01]  /*f470*/  LDL.LU.64 R148, [R1+0x4b8] ;  /* 0x0004b80001947983 */ /* 0x000ee20000300a00 */
[----:B------:R-:W-:Y:S01]  /*f480*/  MOV R14, R140 ;  /* 0x0000008c000e7202 */ /* 0x000fe20000000f00 */
[----:B------:R-:W-:Y:S02]  /*f490*/  IMAD.MOV.U32 R13, RZ, RZ, R141 ;  /* 0x000000ffff0d7224 */ /* 0x000fe400078e008d */
[----:B------:R-:W3:Y:S01]  /*f4a0*/  LDL.LU.64 R146, [R1+0x4b0] ;  /* 0x0004b00001927983 */ /* 0x000ee20000300a00 */
        /* <DEDUP_REMOVED lines=247> */
[----:B------:R-:W-:Y:S01]  /*10420*/  UIADD3 UR12, UR10, 0x806, URZ ;  /* 0x000008060a0c7890 */ /* 0x000fe2000fffe03f */
[----:B------:R-:W-:Y:S01]  /*10430*/  MOV R235, R3 ;  /* 0x0000000300eb7202 */ /* 0x000fe20000000f00 */
[----:B------:R-:W-:Y:S01]  /*10440*/  UIADD3 UR14, UR11, 0x806, URZ ;  /* 0x000008060b0e7890 */ /* 0x000fe2000fffe03f */
[----:B------:R0:W5:Y:S01]  /*10450*/  LDL.LU R16, [R1+0x2c4] ;  /* 0x0002c40001107983 */ /* 0x0001620000300800 */
[----:B------:R-:W-:Y:S01]  /*10460*/  UMOV UR13, 0x40000040 ;  /* 0x40000040000d7882 */ /* 0x000fe20000000000 */
[----:B------:R-:W-:-:S02]  /*10470*/  UMOV UR15, 0x40000040 ;  /* 0x40000040000f7882 */ /* 0x000fc40000000000 */
[----:B------:R0:W5:Y:S04]  /*10480*/  LDL.LU R2, [R1+0x2c0] ;  /* 0x0002c00001027983 */ /* 0x0001680000300800 */
[----:B------:R0:W5:Y:S01]  /*10490*/  LDL.LU R0, [R1+0x2bc] ;  /* 0x0002bc0001007983 */ /* 0x0001620000300800 */
        /* <DEDUP_REMOVED lines=96> */
[----:B------:R-:W-:Y:S01]  /*10aa0*/  BPT.TRAP 0x1 ;  /* 0x000000040000795c */ /* 0x000fe20000300000 */
.L_x_23:
[----:B------:R-:W-:Y:S02]  /*10ab0*/  UISETP.GT.U32.AND UP0, UPT, UR38, 0x1, UPT ;  /* 0x000000012600788c */ /* 0x000fe4000bf04070 */
[----:B------:R-:W-:-:S04]  /*10ac0*/  ULEA UR8, UR7, UR8, 0x3 ;  /* 0x0000000807087291 */ /* 0x000fc8000f8e183f */
[----:B------:R-:W-:Y:S01]  /*10ad0*/  UIADD3 UR8, UR8, 0x30, URZ ;  /* 0x0000003008087890 */ /* 0x000fe2000fffe03f */
[----:B------:R-:W-:-:S03]  /*10ae0*/  PLOP3.LUT P1, PT, PT, PT, UP0, 0x80, 0x0 ;  /* 0x000000000000781c */ /* 0x000fc60003f2f008 */
[----:B------:R-:W-:-:S09]  /*10af0*/  UPRMT UR8, URZ, 0x654, UR8 ;  /* 0x000006543f087896 */ /* 0x000fd20008000008 */
[----:B------:R-:W-:Y:S01]  /*10b00*/  SYNCS.ARRIVE.TRANS64.RED.A1T0 RZ, [UR8], RZ ;  /* 0x000000ffffff79a7 */ /* 0x000fe20008100408 */
[----:B------:R-:W-:Y:S05]  /*10b10*/  @P1 BRA `(.L_x_24) ;  /* 0x0000000000041947 */ /* 0x000fea0003800000 */
[----:B------:R-:W-:Y:S01]  /*10b20*/  BPT.TRAP 0x1 ;  /* 0x000000040000795c */ /* 0x000fe20000300000 */
.L_x_24:
[----:B------:R-:W-:Y:S01]  /*10b30*/  UIADD3 UR6, UR6, 0x1, URZ ;  /* 0x0000000106067890 */ /* 0x000fe2000fffe03f */
[C---:B-----5:R-:W-:Y:S01]  /*10b40*/  ISETP.GT.AND P1, PT, R0.reuse, 0x1, PT ;  /* 0x000000010000780c */ /* 0x060fe20003f24270 */
[----:B------:R-:W-:Y:S01]  /*10b50*/  UIADD3 UR7, UR7, 0x1, URZ ;  /* 0x0000000107077890 */ /* 0x000fe2000fffe03f */
[----:B------:R-:W-:Y:S01]  /*10b60*/  VIADD R0, R0, 0xffffffff ;  /* 0xffffffff00007836 */ /* 0x000fe20000000000 */
[----:B------:R-:W-:Y:S02]  /*10b70*/  UISETP.NE.AND UP0, UPT, UR6, 0x6, UPT ;  /* 0x000000060600788c */ /* 0x000fe4000bf05270 */
[----:B------:R-:W-:Y:S02]  /*10b80*/  UISETP.NE.AND UP1, UPT, UR7, 0x6, UPT ;  /* 0x000000060700788c */ /* 0x000fe4000bf25270 */
[----:B------:R-:W-:Y:S02]  /*10b90*/  USEL UR8, URZ, 0x1, UP0 ;  /* 0x000000013f087887 */ /* 0x000fe40008000000 */
[----:B------:R-:W-:-:S02]  /*10ba0*/  USEL UR6, UR6, URZ, UP0 ;  /* 0x0000003f06067287 */ /* 0x000fc40008000000 */
[----:B------:R-:W-:Y:S02]  /*10bb0*/  USEL UR7, UR7, URZ, UP1 ;  /* 0x0000003f07077287 */ /* 0x000fe40008800000 */
[----:B------:R-:W-:Y:S01]  /*10bc0*/  ULOP3.LUT UR9, UR9, UR8, URZ, 0x3c, !UPT ;  /* 0x0000000809097292 */ /* 0x000fe2000f8e3c3f */
[----:B------:R-:W-:Y:S11]  /*10bd0*/  @P1 BRA `(.L_x_25) ;  /* 0xffffff7c00701947 */ /* 0x000ff6000383ffff */
.L_x_18:
[----:B-----5:R-:W0:Y:S02]  /*10be0*/  LDC R0, c[0x0][0x28c] ;  /* 0x0000a300ff007b82 */ /* 0x020e240000000800 */
[----:B0-----:R-:W-:-:S13]  /*10bf0*/  ISETP.GE.AND P1, PT, R0, 0x1, PT ;  /* 0x000000010000780c */ /* 0x001fda0003f26270 */
[----:B------:R-:W-:Y:S05]  /*10c00*/  @!P1 BRA `(.L_x_26) ;  /* 0x00000000004c9947 */ /* 0x000fea0003800000 */
[----:B------:R-:W-:Y:S05]  /*10c10*/  @!P0 BRA `(.L_x_27) ;  /* 0x0000000000048947 */ /* 0x000fea0003800000 */
[----:B------:R-:W-:Y:S01]  /*10c20*/  BPT.TRAP 0x1 ;  /* 0x000000040000795c */ /* 0x000fe20000300000 */
.L_x_27:
[----:B------:R-:W0:Y:S01]  /*10c30*/  S2UR UR7, SR_CgaCtaId ;  /* 0x00000000000779c3 */ /* 0x000e220000008800 */
[----:B------:R-:W-:-:S04]  /*10c40*/  UISETP.LT.AND UP0, UPT, UR43, 0x1, UPT ;  /* 0x000000012b00788c */ /* 0x000fc8000bf01270 */
[----:B------:R-:W-:Y:S02]  /*10c50*/  USEL UR6, UR43, 0x1, UP0 ;  /* 0x000000012b067887 */ /* 0x000fe40008000000 */
[----:B------:R-:W-:Y:S02]  /*10c60*/  UISETP.GT.U32.AND UP0, UPT, UR38, 0x1, UPT ;  /* 0x000000012600788c */ /* 0x000fe4000bf04070 */
[----:B------:R-:W-:-:S04]  /*10c70*/  UIADD3 UR6, UR37, UR43, -UR6 ;  /* 0x0000002b25067290 */ /* 0x000fc8000fffe806 */
[----:B------:R-:W-:Y:S01]  /*10c80*/  UIMAD.WIDE.U32 UR4, UR6, -0x55555555, URZ ;  /* 0xaaaaaaab060478a5 */ /* 0x000fe2000f8e003f */
[----:B------:R-:W-:-:S03]  /*10c90*/  PLOP3.LUT P0, PT, PT, PT, UP0, 0x80, 0x0 ;  /* 0x000000000000781c */ /* 0x000fc60003f0f008 */
[----:B------:R-:W-:-:S03]  /*10ca0*/  USHF.R.U32.HI UR4, URZ, 0x2, UR5 ;  /* 0x000000023f047899 */ /* 0x000fc60008011605 */
[----:B------:R-:W-:Y:S01]  /*10cb0*/  UMOV UR5, 0x400 ;  /* 0x0000040000057882 */ /* 0x000fe20000000000 */
[----:B------:R-:W-:Y:S02]  /*10cc0*/  UIMAD UR6, UR4, -0x6, UR6 ;  /* 0xfffffffa040678a4 */ /* 0x000fe4000f8e0206 */
[----:B0-----:R-:W-:-:S04]  /*10cd0*/  ULEA UR5, UR7, UR5, 0x18 ;  /* 0x0000000507057291 */ /* 0x001fc8000f8ec03f */
[----:B------:R-:W-:-:S04]  /*10ce0*/  ULEA UR6, UR6, UR5, 0x3 ;  /* 0x0000000506067291 */ /* 0x000fc8000f8e183f */
[----:B------:R-:W-:-:S04]  /*10cf0*/  UIADD3 UR6, UR6, 0x30, URZ ;  /* 0x0000003006067890 */ /* 0x000fc8000fffe03f */
[----:B------:R-:W-:-:S09]  /*10d00*/  UPRMT UR6, URZ, 0x654, UR6 ;  /* 0x000006543f067896 */ /* 0x000fd20008000006 */
[----:B------:R-:W-:Y:S01]  /*10d10*/  SYNCS.ARRIVE.TRANS64.RED.A1T0 RZ, [UR6], RZ ;  /* 0x000000ffffff79a7 */ /* 0x000fe20008100406 */
[----:B------:R-:W-:Y:S05]  /*10d20*/  @P0 BRA `(.L_x_26) ;  /* 0x0000000000040947 */ /* 0x000fea0003800000 */
[----:B------:R-:W-:Y:S01]  /*10d30*/  BPT.TRAP 0x1 ;  /* 0x000000040000795c */ /* 0x000fe20000300000 */
.L_x_26:
[----:B------:R-:W0:Y:S01]  /*10d40*/  S2R R8, SR_TID.X ;  /* 0x0000000000087919 */ /* 0x000e220000002100 */
[----:B------:R-:W-:Y:S01]  /*10d50*/  MOV R19, 0x6540 ;  /* 0x0000654000137802 */ /* 0x000fe20000000f00 */
[----:B------:R-:W-:Y:S01]  /*10d60*/  USHF.R.S32.HI UR10, URZ, 0x1f, UR42 ;  /* 0x0000001f3f0a7899 */ /* 0x000fe2000801142a */
[----:B------:R-:W-:Y:S01]  /*10d70*/  LOP3.LUT R4, R160, 0x1, RZ, 0xc0, !PT ;  /* 0x00000001a0047812 */ /* 0x000fe200078ec0ff */
[----:B------:R-:W-:Y:S01]  /*10d80*/  ULDC.64 UR8, c[0x0][0x5d0] ;  /* 0x0001740000087ab9 */ /* 0x000fe20000000a00 */
[----:B------:R-:W-:Y:S01]  /*10d90*/  UIMAD.WIDE UR6, UR40, 0x100, URZ ;  /* 0x00000100280678a5 */ /* 0x000fe2000f8e023f */
[----:B------:R-:W-:Y:S01]  /*10da0*/  IMAD.U32 R6, RZ, RZ, UR8 ;  /* 0x00000008ff067e24 */ /* 0x000fe2000f8e00ff */
[----:B------:R-:W-:Y:S01]  /*10db0*/  UIMAD UR4, UR10, UR8, URZ ;  /* 0x000000080a0472a4 */ /* 0x000fe2000f8e023f */
[----:B------:R-:W-:Y:S01]  /*10dc0*/  SHF.L.U32 R3, R4, 0x6, RZ ;  /* 0x0000000604037819 */ /* 0x000fe200000006ff */
[----:B------:R-:W-:Y:S02]  /*10dd0*/  USHF.L.U32 UR40, UR40, 0x8, URZ ;  /* 0x0000000828287899 */ /* 0x000fe4000800063f */
[----:B------:R-:W-:Y:S01]  /*10de0*/  UIMAD UR4, UR42, UR9, UR4 ;  /* 0x000000092a0472a4 */ /* 0x000fe2000f8e0204 */
[----:B------:R-:W-:Y:S01]  /*10df0*/  ULDC UR8, c[0x0][0x284] ;  /* 0x0000a10000087ab9 */ /* 0x000fe20000000800 */
[----:B------:R-:W-:Y:S01]  /*10e00*/  UIADD3 UR37, UR43, UR37, URZ ;  /* 0x000000252b257290 */ /* 0x000fe2000fffe03f */
[----:B------:R-:W-:Y:S01]  /*10e10*/  IMAD.U32 R17, RZ, RZ, UR8 ;  /* 0x00000008ff117e24 */ /* 0x000fe2000f8e00ff */
[----:B------:R-:W-:-:S02]  /*10e20*/  UISETP.GE.U32.AND UP2, UPT, UR43, 0x6, UPT ;  /* 0x000000062b00788c */ /* 0x000fc4000bf46070 */
[----:B------:R-:W-:-:S04]  /*10e30*/  UISETP.GT.U32.AND UP1, UPT, UR37, 0x5, UPT ;  /* 0x000000052500788c */ /* 0x000fc8000bf24070 */
[----:B------:R-:W-:Y:S01]  /*10e40*/  UISETP.LT.U32.AND UP1, UPT, UR43, 0x6, UP1 ;  /* 0x000000062b00788c */ /* 0x000fe20008f21070 */
[C---:B0-----:R-:W-:Y:S01]  /*10e50*/  IMAD.SHL.U32 R18, R8.reuse, 0x2, RZ ;  /* 0x0000000208127824 */ /* 0x041fe200078e00ff */
[----:B------:R-:W-:Y:S02]  /*10e60*/  SHF.R.U32.HI R0, RZ, 0x2, R8 ;  /* 0x00000002ff007819 */ /* 0x000fe40000011608 */
[----:B------:R-:W-:Y:S02]  /*10e70*/  LOP3.LUT R5, R8, 0x60, RZ, 0xc0, !PT ;  /* 0x0000006008057812 */ /* 0x000fe400078ec0ff */
[----:B------:R-:W-:Y:S02]  /*10e80*/  LOP3.LUT R18, R18, 0x6, RZ, 0xc0, !PT ;  /* 0x0000000612127812 */ /* 0x000fe400078ec0ff */
[----:B------:R-:W-:Y:S02]  /*10e90*/  LOP3.LUT R0, R0, 0x7, RZ, 0xc0, !PT ;  /* 0x0000000700007812 */ /* 0x000fe400078ec0ff */
[----:B------:R-:W-:Y:S01]  /*10ea0*/  PRMT R18, R18, R19, UR41 ;  /* 0x0000002912127e16 */ /* 0x000fe20008000013 */
[----:B------:R-:W-:Y:S01]  /*10eb0*/  USHF.L.U32 UR41, UR41, 0x8, URZ ;  /* 0x0000000829297899 */ /* 0x000fe2000800063f */
[----:B------:R-:W-:-:S02]  /*10ec0*/  SHF.R.U32.HI R5, RZ, 0x1, R5 ;  /* 0x00000001ff057819 */ /* 0x000fc40000011605 */
[----:B------:R-:W-:Y:S02]  /*10ed0*/  SHF.R.S32.HI R19, RZ, 0x1f, R18 ;  /* 0x0000001fff137819 */ /* 0x000fe40000011412 */
[--C-:B------:R-:W-:Y:S02]  /*10ee0*/  LOP3.LUT R3, R3, 0x40, R0.reuse, 0xe2, !PT ;  /* 0x0000004003037812 */ /* 0x100fe400078ee200 */
[----:B------:R-:W-:Y:S01]  /*10ef0*/  IADD3 R0, RZ, -R5, -R0 ;  /* 0x80000005ff007210 */ /* 0x000fe20007ffe800 */
[----:B------:R-:W-:Y:S01]  /*10f00*/  IMAD.WIDE.U32 R6, R6, UR42, R18 ;  /* 0x0000002a06067c25 */ /* 0x000fe2000f8e0012 */
[----:B------:R-:W-:-:S03]  /*10f10*/  LOP3.LUT R3, R3, UR6, R5, 0xfe, !PT ;  /* 0x0000000603037c12 */ /* 0x000fc6000f8efe05 */
[----:B------:R-:W-:Y:S01]  /*10f20*/  IMAD R0, R4, -0x40, R0 ;  /* 0xffffffc004007824 */ /* 0x000fe200078e0200 */
[----:B------:R-:W-:Y:S01]  /*10f30*/  IADD3 R7, R7, UR4, RZ ;  /* 0x0000000407077c10 */ /* 0x000fe2000fffe0ff */
[----:B------:R-:W-:Y:S01]  /*10f40*/  ULDC UR4, c[0x0][0x288] ;  /* 0x0000a20000047ab9 */ /* 0x000fe20000000800 */
[----:B------:R-:W-:Y:S01]  /*10f50*/  MOV R4, 0xfffffffe ;  /* 0xfffffffe00047802 */ /* 0x000fe20000000f00 */
[----:B------:R-:W-:Y:S01]  /*10f60*/  UISETP.GE.AND UP0, UPT, UR41, UR4, UPT ;  /* 0x000000042900728c */ /* 0x000fe2000bf06270 */
[----:B------:R-:W-:Y:S02]  /*10f70*/  IADD3 R17, R17, -UR40, R0 ;  /* 0x8000002811117c10 */ /* 0x000fe4000fffe000 */
[----:B------:R-:W-:Y:S01]  /*10f80*/  LOP3.LUT R0, R8, 0x3, RZ, 0xc0, !PT ;  /* 0x0000000308007812 */ /* 0x000fe200078ec0ff */
[----:B------:R-:W-:Y:S02]  /*10f90*/  UISETP.GE.OR UP0, UPT, UR40, UR8, UP0 ;  /* 0x000000082800728c */ /* 0x000fe40008706670 */
[----:B------:R-:W-:-:S02]  /*10fa0*/  USEL UR8, URZ, 0x1, !UP1 ;  /* 0x000000013f087887 */ /* 0x000fc4000c800000 */
[----:B------:R-:W-:Y:S01]  /*10fb0*/  IMAD R0, R0, R4, UR4 ;  /* 0x0000000400007e24 */ /* 0x000fe2000f8e0204 */
[----:B------:R-:W-:Y:S01]  /*10fc0*/  UIMAD.WIDE.U32 UR4, UR37, -0x55555555, URZ ;  /* 0xaaaaaaab250478a5 */ /* 0x000fe2000f8e003f */
[----:B------:R-:W-:Y:S01]  /*10fd0*/  PLOP3.LUT P0, PT, PT, PT, UP0, 0x80, 0x0 ;  /* 0x000000000000781c */ /* 0x000fe20003f0f008 */
[----:B------:R-:W-:Y:S01]  /*10fe0*/  ULOP3.LUT UR36, UR36, UR8, URZ, 0x3c, !UPT ;  /* 0x0000000824247292 */ /* 0x000fe2000f8e3c3f */
[----:B------:R-:W-:Y:S01]  /*10ff0*/  VIADD R0, R0, -UR41 ;  /* 0x8000002900007c36 */ /* 0x000fe20008000000 */
[----:B------:R-:W-:Y:S01]  /*11000*/  USHF.R.U32.HI UR4, URZ, 0x2, UR5 ;  /* 0x000000023f047899 */ /* 0x000fe20008011605 */
[----:B------:R-:W-:-:S03]  /*11010*/  UMOV UR40, 0xffffffff ;  /* 0xffffffff00287882 */ /* 0x000fc60000000000 */
[----:B------:R-:W-:Y:S02]  /*11020*/  UIMAD UR37, UR4, -0x6, UR37 ;  /* 0xfffffffa042578a4 */ /* 0x000fe4000f8e0225 */
[----:B------:R-:W-:-:S04]  /*11030*/  @UP2 ULOP3.LUT UR36, UR36, 0x1, UR4, 0x78, !UPT ;  /* 0x0000000124242892 */ /* 0x000fc8000f8e7804 */
[----:B------:R-:W-:Y:S08]  /*11040*/  @P0 BRA `(.L_x_28) ;  /* 0x0000010400d80947 */ /* 0x000ff00003800000 */
[----:B------:R-:W-:Y:S01]  /*11050*/  FSETP.NEU.AND P0, PT, R16, RZ, PT ;  /* 0x000000ff1000720b */ /* 0x000fe20003f0d000 */
[----:B------:R-:W-:Y:S01]  /*11060*/  ULDC.64 UR8, c[0x0][0x5c8] ;  /* 0x0001720000087ab9 */ /* 0x000fe20000000a00 */
[----:B------:R-:W-:Y:S01]  /*11070*/  ISETP.GT.AND P3, PT, R17, RZ, PT ;  /* 0x000000ff1100720c */ /* 0x000fe20003f64270 */
[----:B------:R-:W-:Y:S01]  /*11080*/  UIMAD UR4, UR7, UR8, URZ ;  /* 0x00000008070472a4 */ /* 0x000fe2000f8e023f */
[----:B------:R-:W-:Y:S01]  /*11090*/  MOV R10, UR9 ;  /* 0x00000009000a7c02 */ /* 0x000fe20008000f00 */
[C---:B------:R-:W-:Y:S01]  /*110a0*/  IMAD.WIDE.U32 R6, R3.reuse, UR8, R6 ;  /* 0x0000000803067c25 */ /* 0x040fe2000f8e0006 */
[----:B------:R-:W-:Y:S01]  /*110b0*/  BSSY B0, `(.L_x_28) ;  /* 0x000106f000007945 */ /* 0x000fe20003800000 */
[----:B------:R-:W-:Y:S02]  /*110c0*/  ISETP.GT.AND P1, PT, R0, RZ, P3 ;  /* 0x000000ff0000720c */ /* 0x000fe40001f24270 */
[----:B------:R-:W-:-:S04]  /*110d0*/  IMAD R10, R3, R10, UR4 ;  /* 0x00000004030a7e24 */ /* 0x000fc8000f8e020a */
[----:B------:R-:W-:Y:S01]  /*110e0*/  IMAD.IADD R10, R7, 0x1, R10 ;  /* 0x00000001070a7824 */ /* 0x000fe200078e020a */
[----:B------:R-:W-:Y:S06]  /*110f0*/  @!P0 BRA `(.L_x_29) ;  /* 0x000000b800108947 */ /* 0x000fec0003800000 */
[----:B------:R-:W0:Y:S01]  /*11100*/  LDC.64 R22, c[0x0][0x5b8] ;  /* 0x00016e00ff167b82 */ /* 0x000e220000000a00 */
[----:B------:R-:W2:Y:S01]  /*11110*/  LDL.LU R11, [R1] ;  /* 0x00000000010b7983 */ /* 0x000ea20000300800 */
[----:B------:R-:W-:-:S06]  /*11120*/  ULDC.64 UR4, c[0x0][0x5c0] ;  /* 0x0001700000047ab9 */ /* 0x000fcc0000000a00 */
[----:B------:R-:W1:Y:S08]  /*11130*/  LDC.64 R14, c[0x0][0x5b0] ;  /* 0x00016c00ff0e7b82 */ /* 0x000e700000000a00 */
[----:B------:R-:W3:Y:S01]  /*11140*/  LDC.64 R12, c[0x0][0x5a8] ;  /* 0x00016a00ff0c7b82 */ /* 0x000ee20000000a00 */
[C---:B0-----:R-:W-:Y:S02]  /*11150*/  IMAD R157, R22.reuse, UR10, RZ ;  /* 0x0000000a169d7c24 */ /* 0x041fe4000f8e02ff */
[----:B------:R-:W-:-:S04]  /*11160*/  IMAD.WIDE.U32 R152, R22, UR42, R18 ;  /* 0x0000002a16987c25 */ /* 0x000fc8000f8e0012 */
[----:B------:R-:W-:Y:S02]  /*11170*/  IMAD R157, R23, UR42, R157 ;  /* 0x0000002a179d7c24 */ /* 0x000fe4000f8e029d */
[----:B-1----:R-:W-:Y:S02]  /*11180*/  IMAD R156, R14, UR7, RZ ;  /* 0x000000070e9c7c24 */ /* 0x002fe4000f8e02ff */
[----:B------:R-:W-:Y:S01]  /*11190*/  IMAD.MOV.U32 R20, RZ, RZ, R152 ;  /* 0x000000ffff147224 */ /* 0x000fe200078e0098 */
[----:B------:R-:W-:Y:S01]  /*111a0*/  IADD3 R21, R153, R157, RZ ;  /* 0x0000009d99157210 */ /* 0x000fe20007ffe0ff */
[C---:B------:R-:W-:Y:S02]  /*111b0*/  IMAD R156, R3.reuse, R15, R156 ;  /* 0x0000000f039c7224 */ /* 0x040fe400078e029c */
[----:B------:R-:W-:-:S05]  /*111c0*/  IMAD.WIDE.U32 R4, R3, R14, R20 ;  /* 0x0000000e03047225 */ /* 0x000fca00078e0014 */
[----:B------:R-:W-:Y:S02]  /*111d0*/  IADD3 R5, R5, R156, RZ ;  /* 0x0000009c05057210 */ /* 0x000fe40007ffe0ff */
[----:B---3--:R-:W-:-:S04]  /*111e0*/  LEA R8, P0, R4, R12, 0x1 ;  /* 0x0000000c04087211 */ /* 0x008fc800078008ff */
[----:B------:R-:W-:-:S05]  /*111f0*/  LEA.HI.X R9, R4, R13, R5, 0x1, P0 ;  /* 0x0000000d04097211 */ /* 0x000fca00000f0c05 */
[----:B------:R-:W3:Y:S01]  /*11200*/  @P1 LDG.E.LTC128B.U16 R23, desc[UR44][R8.64] ;  /* 0x0000002c08171981 */ /* 0x000ee2000c1e1520 */
[----:B------:R-:W-:Y:S01]  /*11210*/  BSSY B1, `(.L_x_30) ;  /* 0x0000011000017945 */ /* 0x000fe20003800000 */
[----:B---3--:R-:W-:-:S05]  /*11220*/  HADD2.F32 R4, -RZ, R23.H0_H0 ;  /* 0x20000017ff047230 */ /* 0x008fca0000004100 */
[----:B------:R-:W-:-:S04]  /*11230*/  FMUL R4, R4, R16 ;  /* 0x0000001004047220 */ /* 0x000fc80000400000 */
[----:B--2---:R-:W-:Y:S01]  /*11240*/  FFMA R7, R11, R2, R4 ;  /* 0x000000020b077223 */ /* 0x004fe20000000004 */
[----:B------:R-:W-:-:S04]  /*11250*/  LEA R4, P0, R6, UR4, 0x1 ;  /* 0x0000000406047c11 */ /* 0x000fc8000f8008ff */
[----:B------:R-:W-:Y:S02]  /*11260*/  LEA.HI.X R5, R6, UR5, R10, 0x1, P0 ;  /* 0x0000000506057c11 */ /* 0x000fe400080f0c0a */
[----:B------:R-:W-:-:S05]  /*11270*/  F2FP.F16.F32.PACK_AB R6, RZ, R7 ;  /* 0x00000007ff06723e */ /* 0x000fca00000000ff */
[----:B------:R0:W-:Y:S02]  /*11280*/  @P1 STG.E.U16 desc[UR44][R4.64], R6 ;  /* 0x0000000604001986 */ /* 0x0001e4000c10152c */
[----:B0-----:R-:W-:-:S04]  /*11290*/  IMAD.WIDE.U32 R6, R3, R14, R18 ;  /* 0x0000000e03067225 */ /* 0x001fc800078e0012 */
[----:B------:R-:W-:Y:S02]  /*112a0*/  IMAD.IADD R7, R156, 0x1, R7 ;  /* 0x000000019c077824 */ /* 0x000fe400078e0207 */
[----:B------:R-:W-:-:S05]  /*112b0*/  IMAD.WIDE.U32 R6, R22, UR42, R6 ;  /* 0x0000002a16067c25 */ /* 0x000fca000f8e0006 */
[----:B------:R-:W-:Y:S02]  /*112c0*/  IADD3 R7, R157, R7, RZ ;  /* 0x000000079d077210 */ /* 0x000fe40007ffe0ff */
[----:B------:R-:W-:-:S04]  /*112d0*/  LEA R10, P0, R6, R12, 0x1 ;  /* 0x0000000c060a7211 */ /* 0x000fc800078008ff */
[----:B------:R-:W-:Y:S02]  /*112e0*/  LEA.HI.X R11, R6, R13, R7, 0x1, P0 ;  /* 0x0000000d060b7211 */ /* 0x000fe400000f0c07 */
[----:B------:R-:W-:-:S13]  /*112f0*/  ISETP.GT.AND P0, PT, R0, 0x1, P3 ;  /* 0x000000010000780c */ /* 0x000fda0001f04270 */
[----:B------:R-:W-:Y:S05]  /*11300*/  @!P0 BRA `(.L_x_31) ;  /* 0x0000000000048947 */ /* 0x000fea0003800000 */
[----:B------:R0:W5:Y:S02]  /*11310*/  LDG.E.LTC128B.U16 R23, desc[UR44][R10.64+0x2] ;  /* 0x0000022c0a177981 */ /* 0x000164000c1e1520 */
.L_x_31:
[----:B------:R-:W-:Y:S05]  /*11320*/  BSYNC B1 ;  /* 0x0000000000017941 */ /* 0x000fea0003800000 */
.L_x_30:
[----:B------:R-:W2:Y:S01]  /*11330*/  LDL.LU R7, [R1+0x4] ;  /* 0x0000040001077983 */ /* 0x000ea20000300800 */
[----:B-----5:R-:W-:Y:S01]  /*11340*/  HADD2.F32 R6, -RZ, R23.H0_H0 ;  /* 0x20000017ff067230 */ /* 0x020fe20000004100 */
[C---:B------:R-:W-:Y:S01]  /*11350*/  SHF.L.U64.HI R155, R14.reuse, 0x3, R15 ;  /* 0x000000030e9b7819 */ /* 0x040fe2000001020f */
[----:B------:R-:W-:Y:S01]  /*11360*/  IMAD.SHL.U32 R154, R14, 0x8, RZ ;  /* 0x000000080e9a7824 */ /* 0x000fe200078e00ff */
[----:B------:R-:W3:Y:S02]  /*11370*/  LDL.LU R158, [R1+0x8] ;  /* 0x00000800019e7983 */ /* 0x000ee40000300800 */
[----:B------:R-:W-:-:S04]  /*11380*/  FMUL R6, R6, R16 ;  /* 0x0000001006067220 */ /* 0x000fc80000400000 */
[----:B--2---:R-:W-:-:S05]  /*11390*/  FFMA R6, R7, R2, R6 ;  /* 0x0000000207067223 */ /* 0x004fca0000000006 */
[----:B------:R-:W-:-:S05]  /*113a0*/  F2FP.F16.F32.PACK_AB R6, RZ, R6 ;  /* 0x00000006ff06723e */ /* 0x000fca00000000ff */
[----:B------:R1:W-:Y:S01]  /*113b0*/  @P0 STG.E.U16 desc[UR44][R4.64+0x2], R6 ;  /* 0x0000020604000986 */ /* 0x0003e2000c10152c */
[----:B------:R-:W-:-:S04]  /*113c0*/  ISETP.GT.AND P0, PT, R17, 0x8, PT ;  /* 0x000000081100780c */ /* 0x000fc80003f04270 */
[----:B------:R-:W-:Y:S01]  /*113d0*/  ISETP.GT.AND P1, PT, R0, RZ, P0 ;  /* 0x000000ff0000720c */ /* 0x000fe20000724270 */
[----:B-1----:R-:W-:-:S05]  /*113e0*/  IMAD.WIDE.U32 R6, R3, R14, R154 ;  /* 0x0000000e03067225 */ /* 0x002fca00078e009a */
[----:B------:R-:W-:Y:S02]  /*113f0*/  IADD3 R156, R156, R7, RZ ;  /* 0x000000079c9c7210 */ /* 0x000fe40007ffe0ff */
[----:B------:R-:W-:-:S05]  /*11400*/  IADD3 R7, P2, R152, R6, RZ ;  /* 0x0000000698077210 */ /* 0x000fca0007f5e0ff */
[----:B------:R-:W-:Y:S01]  /*11410*/  IMAD.X R9, R156, 0x1, R21, P2 ;  /* 0x000000019c097824 */ /* 0x000fe200010e0615 */
[----:B------:R-:W-:-:S04]  /*11420*/  LEA R8, P2, R7, R12, 0x1 ;  /* 0x0000000c07087211 */ /* 0x000fc800078408ff */
[----:B------:R-:W-:-:S05]  /*11430*/  LEA.HI.X R9, R7, R13, R9, 0x1, P2 ;  /* 0x0000000d07097211 */ /* 0x000fca00010f0c09 */
[----:B------:R1:W2:Y:S01]  /*11440*/  @P1 LDG.E.LTC128B.U16 R23, desc[UR44][R8.64] ;  /* 0x0000002c08171981 */ /* 0x0002a2000c1e1520 */
[----:B------:R-:W-:Y:S01]  /*11450*/  IADD3 R6, P2, R18, R6, RZ ;  /* 0x0000000612067210 */ /* 0x000fe20007f5e0ff */
[----:B------:R-:W-:Y:S01]  /*11460*/  BSSY B1, `(.L_x_32) ;  /* 0x0000016000017945 */ /* 0x000fe20003800000 */
[----:B------:R-:W-:Y:S02]  /*11470*/  ISETP.GT.AND P4, PT, R0, 0x1, P0 ;  /* 0x000000010000780c */ /* 0x000fe40000784270 */
[----:B------:R-:W-:Y:S02]  /*11480*/  IADD3.X R7, R19, R156, RZ, P2, !PT ;  /* 0x0000009c13077210 */ /* 0x000fe400017fe4ff */
[----:B------:R-:W-:Y:S01]  /*11490*/  MOV R156, UR9 ;  /* 0x00000009009c7c02 */ /* 0x000fe20008000f00 */
[----:B------:R-:W-:-:S04]  /*114a0*/  IMAD.WIDE.U32 R6, R22, UR42, R6 ;  /* 0x0000002a16067c25 */ /* 0x000fc8000f8e0006 */
[----:B------:R-:W-:Y:S01]  /*114b0*/  IMAD.IADD R7, R157, 0x1, R7 ;  /* 0x000000019d077824 */ /* 0x000fe200078e0207 */
[----:B-1----:R-:W-:-:S04]  /*114c0*/  LEA R8, P2, R6, R12, 0x1 ;  /* 0x0000000c06087211 */ /* 0x002fc800078408ff */
[----:B------:R-:W-:Y:S01]  /*114d0*/  LEA.HI.X R9, R6, R13, R7, 0x1, P2 ;  /* 0x0000000d06097211 */ /* 0x000fe200010f0c07 */
[----:B--2---:R-:W-:-:S05]  /*114e0*/  HADD2.F32 R6, -RZ, R23.H0_H0 ;  /* 0x20000017ff067230 */ /* 0x004fca0000004100 */
[----:B------:R-:W-:-:S04]  /*114f0*/  FMUL R6, R6, R16 ;  /* 0x0000001006067220 */ /* 0x000fc80000400000 */
[----:B---3--:R-:W-:Y:S01]  /*11500*/  FFMA R7, R158, R2, R6 ;  /* 0x000000029e077223 */ /* 0x008fe20000000006 */
[----:B------:R-:W-:Y:S01]  /*11510*/  MOV R158, UR8 ;  /* 0x00000008009e7c02 */ /* 0x000fe20008000f00 */
[----:B------:R-:W-:-:S03]  /*11520*/  IMAD.U32 R6, RZ, RZ, UR8 ;  /* 0x00000008ff067e24 */ /* 0x000fc6000f8e00ff */
[----:B------:R-:W-:Y:S01]  /*11530*/  F2FP.F16.F32.PACK_AB R7, RZ, R7 ;  /* 0x00000007ff07723e */ /* 0x000fe200000000ff */
[----:B------:R-:W-:Y:S01]  /*11540*/  IMAD.SHL.U32 R158, R158, 0x10, RZ ;  /* 0x000000109e9e7824 */ /* 0x000fe200078e00ff */
[----:B------:R-:W-:Y:S02]  /*11550*/  SHF.L.U64.HI R156, R6, 0x4, R156 ;  /* 0x00000004069c7819 */ /* 0x000fe4000001029c */
[----:B------:R-:W-:Y:S02]  /*11560*/  PRMT R159, R7, 0x7610, R159 ;  /* 0x00007610079f7816 */ /* 0x000fe4000000009f */
[----:B------:R-:W-:-:S04]  /*11570*/  IADD3 R6, P2, R158, R4, RZ ;  /* 0x000000049e067210 */ /* 0x000fc80007f5e0ff */
[----:B------:R-:W-:-:S05]  /*11580*/  IADD3.X R7, R156, R5, RZ, P2, !PT ;  /* 0x000000059c077210 */ /* 0x000fca00017fe4ff */
[----:B------:R1:W-:Y:S01]  /*11590*/  @P1 STG.E.U16 desc[UR44][R6.64], R159 ;  /* 0x0000009f06001986 */ /* 0x0003e2000c10152c */
[----:B------:R-:W-:Y:S05]  /*115a0*/  @!P4 BRA `(.L_x_33) ;  /* 0x000000000004c947 */ /* 0x000fea0003800000 */
[----:B------:R2:W5:Y:S02]  /*115b0*/  LDG.E.LTC128B.U16 R23, desc[UR44][R8.64+0x2] ;  /* 0x0000022c08177981 */ /* 0x000564000c1e1520 */
.L_x_33:
[----:B------:R-:W-:Y:S05]  /*115c0*/  BSYNC B1 ;  /* 0x0000000000017941 */ /* 0x000fea0003800000 */
.L_x_32:
[----:B------:R-:W3:Y:S01]  /*115d0*/  LDL.LU R161, [R1+0xc] ;  /* 0x00000c0001a17983 */ /* 0x000ee20000300800 */
[----:B-1---5:R-:W-:Y:S01]  /*115e0*/  HADD2.F32 R159, -RZ, R23.H0_H0 ;  /* 0x20000017ff9f7230 */ /* 0x022fe20000004100 */
[----:B------:R-:W-:Y:S01]  /*115f0*/  ISETP.GT.AND P1, PT, R0, 0x8, P3 ;  /* 0x000000080000780c */ /* 0x000fe20001f24270 */
[----:B------:R-:W-:Y:S03]  /*11600*/  BSSY B1, `(.L_x_34) ;  /* 0x0000007000017945 */ /* 0x000fe60003800000 */
[----:B------:R-:W-:-:S04]  /*11610*/  FMUL R159, R159, R16 ;  /* 0x000000109f9f7220 */ /* 0x000fc80000400000 */
[----:B---3--:R-:W-:-:S05]  /*11620*/  FFMA R159, R161, R2, R159 ;  /* 0x00000002a19f7223 */ /* 0x008fca000000009f */
[----:B------:R-:W-:-:S05]  /*11630*/  F2FP.F16.F32.PACK_AB R159, RZ, R159 ;  /* 0x0000009fff9f723e */ /* 0x000fca00000000ff */
[----:B------:R1:W-:Y:S01]  /*11640*/  @P4 STG.E.U16 desc[UR44][R6.64+0x2], R159 ;  /* 0x0000029f06004986 */ /* 0x0003e2000c10152c */
[----:B------:R-:W-:Y:S05]  /*11650*/  @!P1 BRA `(.L_x_35) ;  /* 0x0000000000049947 */ /* 0x000fea0003800000 */
[----:B------:R3:W5:Y:S02]  /*11660*/  LDG.E.LTC128B.U16 R23, desc[UR44][R10.64+0x10] ;  /* 0x0000102c0a177981 */ /* 0x000764000c1e1520 */
.L_x_35:
[----:B------:R-:W-:Y:S05]  /*11670*/  BSYNC B1 ;  /* 0x0000000000017941 */ /* 0x000fea0003800000 */
.L_x_34:
[----:B------:R-:W4:Y:S01]  /*11680*/  LDL.LU R161, [R1+0x10] ;  /* 0x0000100001a17983 */ /* 0x000f220000300800 */
[----:B-1---5:R-:W-:Y:S01]  /*11690*/  HADD2.F32 R159, -RZ, R23.H0_H0 ;  /* 0x20000017ff9f7230 */ /* 0x022fe20000004100 */
[----:B------:R-:W-:Y:S01]  /*116a0*/  ISETP.GT.AND P2, PT, R0, 0x9, P3 ;  /* 0x000000090000780c */ /* 0x000fe20001f44270 */
[----:B------:R-:W-:Y:S03]  /*116b0*/  BSSY B1, `(.L_x_36) ;  /* 0x0000007000017945 */ /* 0x000fe60003800000 */
[----:B------:R-:W-:-:S04]  /*116c0*/  FMUL R159, R159, R16 ;  /* 0x000000109f9f7220 */ /* 0x000fc80000400000 */
[----:B----4-:R-:W-:-:S05]  /*116d0*/  FFMA R159, R161, R2, R159 ;  /* 0x00000002a19f7223 */ /* 0x010fca000000009f */
[----:B------:R-:W-:-:S05]  /*116e0*/  F2FP.F16.F32.PACK_AB R159, RZ, R159 ;  /* 0x0000009fff9f723e */ /* 0x000fca00000000ff */
[----:B------:R1:W-:Y:S01]  /*116f0*/  @P1 STG.E.U16 desc[UR44][R4.64+0x10], R159 ;  /* 0x0000109f04001986 */ /* 0x0003e2000c10152c */
[----:B------:R-:W-:Y:S05]  /*11700*/  @!P2 BRA `(.L_x_37) ;  /* 0x000000000004a947 */ /* 0x000fea0003800000 */
[----:B------:R4:W5:Y:S02]  /*11710*/  LDG.E.LTC128B.U16 R23, desc[UR44][R10.64+0x12] ;  /* 0x0000122c0a177981 */ /* 0x000964000c1e1520 */
.L_x_37:
[----:B------:R-:W-:Y:S05]  /*11720*/  BSYNC B1 ;  /* 0x0000000000017941 */ /* 0x000fea0003800000 */
.L_x_36:
[----:B------:R-:W2:Y:S01]  /*11730*/  LDL.LU R161, [R1+0x14] ;  /* 0x0000140001a17983 */ /* 0x000ea20000300800 */
[----:B-1---5:R-:W-:Y:S01]  /*11740*/  HADD2.F32 R159, -RZ, R23.H0_H0 ;  /* 0x20000017ff9f7230 */ /* 0x022fe20000004100 */
[----:B------:R-:W-:Y:S01]  /*11750*/  ISETP.GT.AND P1, PT, R0, 0x8, P0 ;  /* 0x000000080000780c */ /* 0x000fe20000724270 */
[----:B------:R-:W-:Y:S03]  /*11760*/  BSSY B1, `(.L_x_38) ;  /* 0x0000007000017945 */ /* 0x000fe60003800000 */
[----:B------:R-:W-:-:S04]  /*11770*/  FMUL R159, R159, R16 ;  /* 0x000000109f9f7220 */ /* 0x000fc80000400000 */
[----:B--2---:R-:W-:-:S05]  /*11780*/  FFMA R159, R161, R2, R159 ;  /* 0x00000002a19f7223 */ /* 0x004fca000000009f */
[----:B------:R-:W-:-:S05]  /*11790*/  F2FP.F16.F32.PACK_AB R159, RZ, R159 ;  /* 0x0000009fff9f723e */ /* 0x000fca00000000ff */
[----:B------:R1:W-:Y:S01]  /*117a0*/  @P2 STG.E.U16 desc[UR44][R4.64+0x12], R159 ;  /* 0x0000129f04002986 */ /* 0x0003e2000c10152c */
[----:B------:R-:W-:Y:S05]  /*117b0*/  @!P1 BRA `(.L_x_39) ;  /* 0x0000000000049947 */ /* 0x000fea0003800000 */
[----:B------:R2:W5:Y:S02]  /*117c0*/  LDG.E.LTC128B.U16 R23, desc[UR44][R8.64+0x10] ;  /* 0x0000102c08177981 */ /* 0x000564000c1e1520 */
.L_x_39:
[----:B------:R-:W-:Y:S05]  /*117d0*/  BSYNC B1 ;  /* 0x0000000000017941 */ /* 0x000fea0003800000 */
.L_x_38:
        /* <DEDUP_REMOVED lines=10> */
.L_x_41:
[----:B------:R-:W-:Y:S05]  /*11880*/  BSYNC B1 ;  /* 0x0000000000017941 */ /* 0x000fea0003800000 */
.L_x_40:
        /* <DEDUP_REMOVED lines=10> */
.L_x_43:
[----:B------:R-:W-:Y:S05]  /*11930*/  BSYNC B1 ;  /* 0x0000000000017941 */ /* 0x000fea0003800000 */
.L_x_42:
        /* <DEDUP_REMOVED lines=10> */
.L_x_45:
[----:B------:R-:W-:Y:S05]  /*119e0*/  BSYNC B1 ;  /* 0x0000000000017941 */ /* 0x000fea0003800000 */
.L_x_44:
        /* <DEDUP_REMOVED lines=10> */
.L_x_47:
[----:B------:R-:W-:Y:S05]  /*11a90*/  BSYNC B1 ;  /* 0x0000000000017941 */ /* 0x000fea0003800000 */
.L_x_46:
        /* <DEDUP_REMOVED lines=10> */
.L_x_49:
[----:B------:R-:W-:Y:S05]  /*11b40*/  BSYNC B1 ;  /* 0x0000000000017941 */ /* 0x000fea0003800000 */
.L_x_48:
        /* <DEDUP_REMOVED lines=10> */
.L_x_51:
[----:B------:R-:W-:Y:S05]  /*11bf0*/  BSYNC B1 ;  /* 0x0000000000017941 */ /* 0x000fea0003800000 */
.L_x_50:
        /* <DEDUP_REMOVED lines=10> */
.L_x_53:
[----:B------:R-:W-:Y:S05]  /*11ca0*/  BSYNC B1 ;  /* 0x0000000000017941 */ /* 0x000fea0003800000 */
.L_x_52:
        /* <DEDUP_REMOVED lines=10> */
.L_x_55:
[----:B------:R-:W-:Y:S05]  /*11d50*/  BSYNC B1 ;  /* 0x0000000000017941 */ /* 0x000fea0003800000 */
.L_x_54:
        /* <DEDUP_REMOVED lines=10> */
.L_x_57:
[----:B------:R-:W-:Y:S05]  /*11e00*/  BSYNC B1 ;  /* 0x0000000000017941 */ /* 0x000fea0003800000 */
.L_x_56:
        /* <DEDUP_REMOVED lines=10> */
.L_x_59:
[----:B------:R-:W-:Y:S05]  /*11eb0*/  BSYNC B1 ;  /* 0x0000000000017941 */ /* 0x000fea0003800000 */
.L_x_58:
        /* <DEDUP_REMOVED lines=10> */
.L_x_61:
[----:B------:R-:W-:Y:S05]  /*11f60*/  BSYNC B1 ;  /* 0x0000000000017941 */ /* 0x000fea0003800000 */
.L_x_60:
        /* <DEDUP_REMOVED lines=10> */
.L_x_63:
[----:B------:R-:W-:Y:S05]  /*12010*/  BSYNC B1 ;  /* 0x0000000000017941 */ /* 0x000fea0003800000 */
.L_x_62:
        /* <DEDUP_REMOVED lines=10> */
.L_x_65:
[----:B------:R-:W-:Y:S05]  /*120c0*/  BSYNC B1 ;  /* 0x0000000000017941 */ /* 0x000fea0003800000 */
.L_x_64:
        /* <DEDUP_REMOVED lines=10> */
.L_x_67:
[----:B------:R-:W-:Y:S05]  /*12170*/  BSYNC B1 ;  /* 0x0000000000017941 */ /* 0x000fea0003800000 */
.L_x_66:
        /* <DEDUP_REMOVED lines=10> */
.L_x_69:
[----:B------:R-:W-:Y:S05]  /*12220*/  BSYNC B1 ;  /* 0x0000000000017941 */ /* 0x000fea0003800000 */
.L_x_68:
        /* <DEDUP_REMOVED lines=10> */
.L_x_71:
[----:B------:R-:W-:Y:S05]  /*122d0*/  BSYNC B1 ;  /* 0x0000000000017941 */ /* 0x000fea0003800000 */
.L_x_70:
        /* <DEDUP_REMOVED lines=10> */
.L_x_73:
[----:B------:R-:W-:Y:S05]  /*12380*/  BSYNC B1 ;  /* 0x0000000000017941 */ /* 0x000fea0003800000 */
.L_x_72:
        /* <DEDUP_REMOVED lines=10> */
.L_x_75:
[----:B------:R-:W-:Y:S05]  /*12430*/  BSYNC B1 ;  /* 0x0000000000017941 */ /* 0x000fea0003800000 */
.L_x_74:
        /* <DEDUP_REMOVED lines=10> */
.L_x_77:
[----:B------:R-:W-:Y:S05]  /*124e0*/  BSYNC B1 ;  /* 0x0000000000017941 */ /* 0x000fea0003800000 */
.L_x_76:
        /* <DEDUP_REMOVED lines=10> */
.L_x_79:
[----:B------:R-:W-:Y:S05]  /*12590*/  BSYNC B1 ;  /* 0x0000000000017941 */ /* 0x000fea0003800000 */
.L_x_78:
        /* <DEDUP_REMOVED lines=10> */
.L_x_81:
[----:B------:R-:W-:Y:S05]  /*12640*/  BSYNC B1 ;  /* 0x0000000000017941 */ /* 0x000fea0003800000 */
.L_x_80:
        /* <DEDUP_REMOVED lines=10> */
.L_x_83:
[----:B------:R-:W-:Y:S05]  /*126f0*/  BSYNC B1 ;  /* 0x0000000000017941 */ /* 0x000fea0003800000 */
.L_x_82:
        /* <DEDUP_REMOVED lines=10> */
.L_x_85:
[----:B------:R-:W-:Y:S05]  /*127a0*/  BSYNC B1 ;  /* 0x0000000000017941 */ /* 0x000fea0003800000 */
.L_x_84:
        /* <DEDUP_REMOVED lines=10> */
.L_x_87:
[----:B------:R-:W-:Y:S05]  /*12850*/  BSYNC B1 ;  /* 0x0000000000017941 */ /* 0x000fea0003800000 */
.L_x_86:
        /* <DEDUP_REMOVED lines=10> */
.L_x_89:
[----:B------:R-:W-:Y:S05]  /*12900*/  BSYNC B1 ;  /* 0x0000000000017941 */ /* 0x000fea0003800000 */
.L_x_88:
        /* <DEDUP_REMOVED lines=10> */
.L_x_91:
[----:B------:R-:W-:Y:S05]  /*129b0*/  BSYNC B1 ;  /* 0x0000000000017941 */ /* 0x000fea0003800000 */
.L_x_90:
        /* <DEDUP_REMOVED lines=10> */
.L_x_93:
[----:B------:R-:W-:Y:S05]  /*12a60*/  BSYNC B1 ;  /* 0x0000000000017941 */ /* 0x000fea0003800000 */
.L_x_92:
        /* <DEDUP_REMOVED lines=10> */
.L_x_95:
[----:B------:R-:W-:Y:S05]  /*12b10*/  BSYNC B1 ;  /* 0x0000000000017941 */ /* 0x000fea0003800000 */
.L_x_94:
        /* <DEDUP_REMOVED lines=10> */
.L_x_97:
[----:B------:R-:W-:Y:S05]  /*12bc0*/  BSYNC B1 ;  /* 0x0000000000017941 */ /* 0x000fea0003800000 */
.L_x_96:
        /* <DEDUP_REMOVED lines=10> */
.L_x_99:
[----:B------:R-:W-:Y:S05]  /*12c70*/  BSYNC B1 ;  /* 0x0000000000017941 */ /* 0x000fea0003800000 */
.L_x_98:
        /* <DEDUP_REMOVED lines=10> */
.L_x_101:
[----:B------:R-:W-:Y:S05]  /*12d20*/  BSYNC B1 ;  /* 0x0000000000017941 */ /* 0x000fea0003800000 */
.L_x_100:
        /* <DEDUP_REMOVED lines=10> */
.L_x_103:
[----:B------:R-:W-:Y:S05]  /*12dd0*/  BSYNC B1 ;  /* 0x0000000000017941 */ /* 0x000fea0003800000 */
.L_x_102:
        /* <DEDUP_REMOVED lines=10> */
.L_x_105:
[----:B------:R-:W-:Y:S05]  /*12e80*/  BSYNC B1 ;  /* 0x0000000000017941 */ /* 0x000fea0003800000 */
.L_x_104:
        /* <DEDUP_REMOVED lines=10> */
.L_x_107:
[----:B------:R-:W-:Y:S05]  /*12f30*/  BSYNC B1 ;  /* 0x0000000000017941 */ /* 0x000fea0003800000 */
.L_x_106:
        /* <DEDUP_REMOVED lines=10> */
.L_x_109:
[----:B------:R-:W-:Y:S05]  /*12fe0*/  BSYNC B1 ;  /* 0x0000000000017941 */ /* 0x000fea0003800000 */
.L_x_108:
        /* <DEDUP_REMOVED lines=10> */
.L_x_111:
[----:B------:R-:W-:Y:S05]  /*13090*/  BSYNC B1 ;  /* 0x0000000000017941 */ /* 0x000fea0003800000 */
.L_x_110:
        /* <DEDUP_REMOVED lines=10> */
.L_x_113:
[----:B------:R-:W-:Y:S05]  /*13140*/  BSYNC B1 ;  /* 0x0000000000017941 */ /* 0x000fea0003800000 */
.L_x_112:
        /* <DEDUP_REMOVED lines=10> */
.L_x_115:
[----:B------:R-:W-:Y:S05]  /*131f0*/  BSYNC B1 ;  /* 0x0000000000017941 */ /* 0x000fea0003800000 */
.L_x_114:
        /* <DEDUP_REMOVED lines=10> */
.L_x_117:
[----:B------:R-:W-:Y:S05]  /*132a0*/  BSYNC B1 ;  /* 0x0000000000017941 */ /* 0x000fea0003800000 */
.L_x_116:
        /* <DEDUP_REMOVED lines=10> */
.L_x_119:
[----:B------:R-:W-:Y:S05]  /*13350*/  BSYNC B1 ;  /* 0x0000000000017941 */ /* 0x000fea0003800000 */
.L_x_118:
        /* <DEDUP_REMOVED lines=10> */
.L_x_121:
[----:B------:R-:W-:Y:S05]  /*13400*/  BSYNC B1 ;  /* 0x0000000000017941 */ /* 0x000fea0003800000 */
.L_x_120:
        /* <DEDUP_REMOVED lines=10> */
.L_x_123:
[----:B------:R-:W-:Y:S05]  /*134b0*/  BSYNC B1 ;  /* 0x0000000000017941 */ /* 0x000fea0003800000 */
.L_x_122:
        /* <DEDUP_REMOVED lines=10> */
.L_x_125:
[----:B------:R-:W-:Y:S05]  /*13560*/  BSYNC B1 ;  /* 0x0000000000017941 */ /* 0x000fea0003800000 */
.L_x_124:
        /* <DEDUP_REMOVED lines=10> */
.L_x_127:
[----:B------:R-:W-:Y:S05]  /*13610*/  BSYNC B1 ;  /* 0x0000000000017941 */ /* 0x000fea0003800000 */
.L_x_126:
        /* <DEDUP_REMOVED lines=10> */
.L_x_129:
[----:B------:R-:W-:Y:S05]  /*136c0*/  BSYNC B1 ;  /* 0x0000000000017941 */ /* 0x000fea0003800000 */
.L_x_128:
        /* <DEDUP_REMOVED lines=10> */
.L_x_131:
[----:B------:R-:W-:Y:S05]  /*13770*/  BSYNC B1 ;  /* 0x0000000000017941 */ /* 0x000fea0003800000 */
.L_x_130:
        /* <DEDUP_REMOVED lines=10> */
.L_x_133:
[----:B------:R-:W-:Y:S05]  /*13820*/  BSYNC B1 ;  /* 0x0000000000017941 */ /* 0x000fea0003800000 */
.L_x_132:
        /* <DEDUP_REMOVED lines=10> */
.L_x_135:
[----:B------:R-:W-:Y:S05]  /*138d0*/  BSYNC B1 ;  /* 0x0000000000017941 */ /* 0x000fea0003800000 */
.L_x_134:
        /* <DEDUP_REMOVED lines=10> */
.L_x_137:
[----:B------:R-:W-:Y:S05]  /*13980*/  BSYNC B1 ;  /* 0x0000000000017941 */ /* 0x000fea0003800000 */
.L_x_136:
        /* <DEDUP_REMOVED lines=10> */
.L_x_139:
[----:B------:R-:W-:Y:S05]  /*13a30*/  BSYNC B1 ;  /* 0x0000000000017941 */ /* 0x000fea0003800000 */
.L_x_138:
        /* <DEDUP_REMOVED lines=10> */
.L_x_141:
[----:B------:R-:W-:Y:S05]  /*13ae0*/  BSYNC B1 ;  /* 0x0000000000017941 */ /* 0x000fea0003800000 */
.L_x_140:
        /* <DEDUP_REMOVED lines=10> */
.L_x_143:
[----:B------:R-:W-:Y:S05]  /*13b90*/  BSYNC B1 ;  /* 0x0000000000017941 */ /* 0x000fea0003800000 */
.L_x_142:
        /* <DEDUP_REMOVED lines=10> */
.L_x_145:
[----:B------:R-:W-:Y:S05]  /*13c40*/  BSYNC B1 ;  /* 0x0000000000017941 */ /* 0x000fea0003800000 */
.L_x_144:
        /* <DEDUP_REMOVED lines=10> */
.L_x_147:
[----:B------:R-:W-:Y:S05]  /*13cf0*/  BSYNC B1 ;  /* 0x0000000000017941 */ /* 0x000fea0003800000 */
.L_x_146:
        /* <DEDUP_REMOVED lines=10> */
.L_x_149:
[----:B------:R-:W-:Y:S05]  /*13da0*/  BSYNC B1 ;  /* 0x0000000000017941 */ /* 0x000fea0003800000 */
.L_x_148:
        /* <DEDUP_REMOVED lines=10> */
.L_x_151:
[----:B------:R-:W-:Y:S05]  /*13e50*/  BSYNC B1 ;  /* 0x0000000000017941 */ /* 0x000fea0003800000 */
.L_x_150:
        /* <DEDUP_REMOVED lines=10> */
.L_x_153:
[----:B------:R-:W-:Y:S05]  /*13f00*/  BSYNC B1 ;  /* 0x0000000000017941 */ /* 0x000fea0003800000 */
.L_x_152:
        /* <DEDUP_REMOVED lines=10> */
.L_x_155:
[----:B------:R-:W-:Y:S05]  /*13fb0*/  BSYNC B1 ;  /* 0x0000000000017941 */ /* 0x000fea0003800000 */
.L_x_154:
        /* <DEDUP_REMOVED lines=10> */
.L_x_157:
[----:B------:R-:W-:Y:S05]  /*14060*/  BSYNC B1 ;  /* 0x0000000000017941 */ /* 0x000fea0003800000 */
.L_x_156:
        /* <DEDUP_REMOVED lines=10> */
.L_x_159:
[----:B------:R-:W-:Y:S05]  /*14110*/  BSYNC B1 ;  /* 0x0000000000017941 */ /* 0x000fea0003800000 */
.L_x_158:
        /* <DEDUP_REMOVED lines=10> */
.L_x_161:
[----:B------:R-:W-:Y:S05]  /*141c0*/  BSYNC B1 ;  /* 0x0000000000017941 */ /* 0x000fea0003800000 */
.L_x_160:
        /* <DEDUP_REMOVED lines=10> */
.L_x_163:
[----:B------:R-:W-:Y:S05]  /*14270*/  BSYNC B1 ;  /* 0x0000000000017941 */ /* 0x000fea0003800000 */
.L_x_162:
        /* <DEDUP_REMOVED lines=10> */
.L_x_165:
[----:B------:R-:W-:Y:S05]  /*14320*/  BSYNC B1 ;  /* 0x0000000000017941 */ /* 0x000fea0003800000 */
.L_x_164:
        /* <DEDUP_REMOVED lines=10> */
.L_x_167:
[----:B------:R-:W-:Y:S05]  /*143d0*/  BSYNC B1 ;  /* 0x0000000000017941 */ /* 0x000fea0003800000 */
.L_x_166:
        /* <DEDUP_REMOVED lines=10> */
.L_x_169:
[----:B------:R-:W-:Y:S05]  /*14480*/  BSYNC B1 ;  /* 0x0000000000017941 */ /* 0x000fea0003800000 */
.L_x_168:
        /* <DEDUP_REMOVED lines=10> */
.L_x_171:
[----:B------:R-:W-:Y:S05]  /*14530*/  BSYNC B1 ;  /* 0x0000000000017941 */ /* 0x000fea0003800000 */
.L_x_170:
        /* <DEDUP_REMOVED lines=10> */
.L_x_173:
[----:B------:R-:W-:Y:S05]  /*145e0*/  BSYNC B1 ;  /* 0x0000000000017941 */ /* 0x000fea0003800000 */
.L_x_172:
        /* <DEDUP_REMOVED lines=10> */
.L_x_175:
[----:B------:R-:W-:Y:S05]  /*14690*/  BSYNC B1 ;  /* 0x0000000000017941 */ /* 0x000fea0003800000 */
.L_x_174:
        /* <DEDUP_REMOVED lines=10> */
.L_x_177:
[----:B------:R-:W-:Y:S05]  /*14740*/  BSYNC B1 ;  /* 0x0000000000017941 */ /* 0x000fea0003800000 */
.L_x_176:
        /* <DEDUP_REMOVED lines=10> */
.L_x_179:
[----:B------:R-:W-:Y:S05]  /*147f0*/  BSYNC B1 ;  /* 0x0000000000017941 */ /* 0x000fea0003800000 */
.L_x_178:
        /* <DEDUP_REMOVED lines=10> */
.L_x_181:
[----:B------:R-:W-:Y:S05]  /*148a0*/  BSYNC B1 ;  /* 0x0000000000017941 */ /* 0x000fea0003800000 */
.L_x_180:
        /* <DEDUP_REMOVED lines=10> */
.L_x_183:
[----:B------:R-:W-:Y:S05]  /*14950*/  BSYNC B1 ;  /* 0x0000000000017941 */ /* 0x000fea0003800000 */
.L_x_182:
        /* <DEDUP_REMOVED lines=10> */
.L_x_185:
[----:B------:R-:W-:Y:S05]  /*14a00*/  BSYNC B1 ;  /* 0x0000000000017941 */ /* 0x000fea0003800000 */
.L_x_184:
        /* <DEDUP_REMOVED lines=10> */
.L_x_187:
[----:B------:R-:W-:Y:S05]  /*14ab0*/  BSYNC B1 ;  /* 0x0000000000017941 */ /* 0x000fea0003800000 */
.L_x_186:
        /* <DEDUP_REMOVED lines=10> */
.L_x_189:
[----:B------:R-:W-:Y:S05]  /*14b60*/  BSYNC B1 ;  /* 0x0000000000017941 */ /* 0x000fea0003800000 */
.L_x_188:
        /* <DEDUP_REMOVED lines=10> */
.L_x_191:
[----:B------:R-:W-:Y:S05]  /*14c10*/  BSYNC B1 ;  /* 0x0000000000017941 */ /* 0x000fea0003800000 */
.L_x_190:
        /* <DEDUP_REMOVED lines=10> */
.L_x_193:
[----:B------:R-:W-:Y:S05]  /*14cc0*/  BSYNC B1 ;  /* 0x0000000000017941 */ /* 0x000fea0003800000 */
.L_x_192:
        /* <DEDUP_REMOVED lines=10> */
.L_x_195:
[----:B------:R-:W-:Y:S05]  /*14d70*/  BSYNC B1 ;  /* 0x0000000000017941 */ /* 0x000fea0003800000 */
.L_x_194:
        /* <DEDUP_REMOVED lines=10> */
.L_x_197:
[----:B------:R-:W-:Y:S05]  /*14e20*/  BSYNC B1 ;  /* 0x0000000000017941 */ /* 0x000fea0003800000 */
.L_x_196:
        /* <DEDUP_REMOVED lines=10> */
.L_x_199:
[----:B------:R-:W-:Y:S05]  /*14ed0*/  BSYNC B1 ;  /* 0x0000000000017941 */ /* 0x000fea0003800000 */
.L_x_198:
        /* <DEDUP_REMOVED lines=10> */
.L_x_201:
[----:B------:R-:W-:Y:S05]  /*14f80*/  BSYNC B1 ;  /* 0x0000000000017941 */ /* 0x000fea0003800000 */
.L_x_200:
        /* <DEDUP_REMOVED lines=10> */
.L_x_203:
[----:B------:R-:W-:Y:S05]  /*15030*/  BSYNC B1 ;  /* 0x0000000000017941 */ /* 0x000fea0003800000 */
.L_x_202:
        /* <DEDUP_REMOVED lines=10> */
.L_x_205:
[----:B------:R-:W-:Y:S05]  /*150e0*/  BSYNC B1 ;  /* 0x0000000000017941 */ /* 0x000fea0003800000 */
.L_x_204:
        /* <DEDUP_REMOVED lines=10> */
.L_x_207:
[----:B------:R-:W-:Y:S05]  /*15190*/  BSYNC B1 ;  /* 0x0000000000017941 */ /* 0x000fea0003800000 */
.L_x_206:
        /* <DEDUP_REMOVED lines=10> */
.L_x_209:
[----:B------:R-:W-:Y:S05]  /*15240*/  BSYNC B1 ;  /* 0x0000000000017941 */ /* 0x000fea0003800000 */
.L_x_208:
        /* <DEDUP_REMOVED lines=10> */
.L_x_211:
[----:B------:R-:W-:Y:S05]  /*152f0*/  BSYNC B1 ;  /* 0x0000000000017941 */ /* 0x000fea0003800000 */
.L_x_210:
        /* <DEDUP_REMOVED lines=10> */
.L_x_213:
[----:B------:R-:W-:Y:S05]  /*153a0*/  BSYNC B1 ;  /* 0x0000000000017941 */ /* 0x000fea0003800000 */
.L_x_212:
        /* <DEDUP_REMOVED lines=10> */
.L_x_215:
[----:B------:R-:W-:Y:S05]  /*15450*/  BSYNC B1 ;  /* 0x0000000000017941 */ /* 0x000fea0003800000 */
.L_x_214:
        /* <DEDUP_REMOVED lines=10> */
.L_x_217:
[----:B------:R-:W-:Y:S05]  /*15500*/  BSYNC B1 ;  /* 0x0000000000017941 */ /* 0x000fea0003800000 */
.L_x_216:
        /* <DEDUP_REMOVED lines=10> */
.L_x_219:
[----:B------:R-:W-:Y:S05]  /*155b0*/  BSYNC B1 ;  /* 0x0000000000017941 */ /* 0x000fea0003800000 */
.L_x_218:
        /* <DEDUP_REMOVED lines=10> */
.L_x_221:
[----:B------:R-:W-:Y:S05]  /*15660*/  BSYNC B1 ;  /* 0x0000000000017941 */ /* 0x000fea0003800000 */
.L_x_220:
        /* <DEDUP_REMOVED lines=10> */
.L_x_223:
[----:B------:R-:W-:Y:S05]  /*15710*/  BSYNC B1 ;  /* 0x0000000000017941 */ /* 0x000fea0003800000 */
.L_x_222:
        /* <DEDUP_REMOVED lines=10> */
.L_x_225:
[----:B------:R-:W-:Y:S05]  /*157c0*/  BSYNC B1 ;  /* 0x0000000000017941 */ /* 0x000fea0003800000 */
.L_x_224:
        /* <DEDUP_REMOVED lines=10> */
.L_x_227:
[----:B------:R-:W-:Y:S05]  /*15870*/  BSYNC B1 ;  /* 0x0000000000017941 */ /* 0x000fea0003800000 */
.L_x_226:
        /* <DEDUP_REMOVED lines=10> */
.L_x_229:
[----:B------:R-:W-:Y:S05]  /*15920*/  BSYNC B1 ;  /* 0x0000000000017941 */ /* 0x000fea0003800000 */
.L_x_228:
        /* <DEDUP_REMOVED lines=10> */
.L_x_231:
[----:B------:R-:W-:Y:S05]  /*159d0*/  BSYNC B1 ;  /* 0x0000000000017941 */ /* 0x000fea0003800000 */
.L_x_230:
        /* <DEDUP_REMOVED lines=10> */
.L_x_233:
[----:B------:R-:W-:Y:S05]  /*15a80*/  BSYNC B1 ;  /* 0x0000000000017941 */ /* 0x000fea0003800000 */
.L_x_232:
        /* <DEDUP_REMOVED lines=10> */
.L_x_235:
[----:B------:R-:W-:Y:S05]  /*15b30*/  BSYNC B1 ;  /* 0x0000000000017941 */ /* 0x000fea0003800000 */
.L_x_234:
        /* <DEDUP_REMOVED lines=10> */
.L_x_237:
[----:B------:R-:W-:Y:S05]  /*15be0*/  BSYNC B1 ;  /* 0x0000000000017941 */ /* 0x000fea0003800000 */
.L_x_236:
        /* <DEDUP_REMOVED lines=10> */
.L_x_239:
[----:B------:R-:W-:Y:S05]  /*15c90*/  BSYNC B1 ;  /* 0x0000000000017941 */ /* 0x000fea0003800000 */
.L_x_238:
        /* <DEDUP_REMOVED lines=10> */
.L_x_241:
[----:B------:R-:W-:Y:S05]  /*15d40*/  BSYNC B1 ;  /* 0x0000000000017941 */ /* 0x000fea0003800000 */
.L_x_240:
        /* <DEDUP_REMOVED lines=10> */
.L_x_243:
[----:B------:R-:W-:Y:S05]  /*15df0*/  BSYNC B1 ;  /* 0x0000000000017941 */ /* 0x000fea0003800000 */
.L_x_242:
        /* <DEDUP_REMOVED lines=10> */
.L_x_245:
[----:B------:R-:W-:Y:S05]  /*15ea0*/  BSYNC B1 ;  /* 0x0000000000017941 */ /* 0x000fea0003800000 */
.L_x_244:
        /* <DEDUP_REMOVED lines=10> */
.L_x_247:
[----:B------:R-:W-:Y:S05]  /*15f50*/  BSYNC B1 ;  /* 0x0000000000017941 */ /* 0x000fea0003800000 */
.L_x_246:
        /* <DEDUP_REMOVED lines=10> */
.L_x_249:
[----:B------:R-:W-:Y:S05]  /*16000*/  BSYNC B1 ;  /* 0x0000000000017941 */ /* 0x000fea0003800000 */
.L_x_248:
        /* <DEDUP_REMOVED lines=10> */
.L_x_251:
[----:B------:R-:W-:Y:S05]  /*160b0*/  BSYNC B1 ;  /* 0x0000000000017941 */ /* 0x000fea0003800000 */
.L_x_250:
        /* <DEDUP_REMOVED lines=10> */
.L_x_253:
[----:B------:R-:W-:Y:S05]  /*16160*/  BSYNC B1 ;  /* 0x0000000000017941 */ /* 0x000fea0003800000 */
.L_x_252:
        /* <DEDUP_REMOVED lines=10> */
.L_x_255:
[----:B------:R-:W-:Y:S05]  /*16210*/  BSYNC B1 ;  /* 0x0000000000017941 */ /* 0x000fea0003800000 */
.L_x_254:
        /* <DEDUP_REMOVED lines=10> */
.L_x_257:
[----:B------:R-:W-:Y:S05]  /*162c0*/  BSYNC B1 ;  /* 0x0000000000017941 */ /* 0x000fea0003800000 */
.L_x_256:
        /* <DEDUP_REMOVED lines=10> */
.L_x_259:
[----:B------:R-:W-:Y:S05]  /*16370*/  BSYNC B1 ;  /* 0x0000000000017941 */ /* 0x000fea0003800000 */
.L_x_258:
        /* <DEDUP_REMOVED lines=10> */
.L_x_261:
[----:B------:R-:W-:Y:S05]  /*16420*/  BSYNC B1 ;  /* 0x0000000000017941 */ /* 0x000fea0003800000 */
.L_x_260:
        /* <DEDUP_REMOVED lines=10> */
.L_x_263:
[----:B------:R-:W-:Y:S05]  /*164d0*/  BSYNC B1 ;  /* 0x0000000000017941 */ /* 0x000fea0003800000 */
.L_x_262:
        /* <DEDUP_REMOVED lines=10> */
.L_x_265:
[----:B------:R-:W-:Y:S05]  /*16580*/  BSYNC B1 ;  /* 0x0000000000017941 */ /* 0x000fea0003800000 */
.L_x_264:
        /* <DEDUP_REMOVED lines=10> */
.L_x_267:
[----:B------:R-:W-:Y:S05]  /*16630*/  BSYNC B1 ;  /* 0x0000000000017941 */ /* 0x000fea0003800000 */
.L_x_266:
        /* <DEDUP_REMOVED lines=10> */
.L_x_269:
[----:B------:R-:W-:Y:S05]  /*166e0*/  BSYNC B1 ;  /* 0x0000000000017941 */ /* 0x000fea0003800000 */
.L_x_268:
        /* <DEDUP_REMOVED lines=10> */
.L_x_271:
[----:B------:R-:W-:Y:S05]  /*16790*/  BSYNC B1 ;  /* 0x0000000000017941 */ /* 0x000fea0003800000 */
.L_x_270:
        /* <DEDUP_REMOVED lines=10> */
.L_x_273:
[----:B------:R-:W-:Y:S05]  /*16840*/  BSYNC B1 ;  /* 0x0000000000017941 */ /* 0x000fea0003800000 */
.L_x_272:
        /* <DEDUP_REMOVED lines=10> */
.L_x_275:
[----:B------:R-:W-:Y:S05]  /*168f0*/  BSYNC B1 ;  /* 0x0000000000017941 */ /* 0x000fea0003800000 */
.L_x_274:
        /* <DEDUP_REMOVED lines=10> */
.L_x_277:
[----:B------:R-:W-:Y:S05]  /*169a0*/  BSYNC B1 ;  /* 0x0000000000017941 */ /* 0x000fea0003800000 */
.L_x_276:
[----:B0-234-:R-:W2:Y:S01]  /*169b0*/  LDL.LU R10, [R1+0x1f4] ;  /* 0x0001f400010a7983 */ /* 0x01dea20000300800 */
[----:B-----5:R-:W-:Y:S01]  /*169c0*/  HADD2.F32 R11, -RZ, R23.H0_H0 ;  /* 0x20000017ff0b7230 */ /* 0x020fe20000004100 */
        /* <DEDUP_REMOVED lines=8> */
.L_x_279:
[----:B------:R-:W-:Y:S05]  /*16a50*/  BSYNC B1 ;  /* 0x0000000000017941 */ /* 0x000fea0003800000 */
.L_x_278:
[----:B------:R-:W3:Y:S01]  /*16a60*/  LDL.LU R10, [R1+0x1f8] ;  /* 0x0001f800010a7983 */ /* 0x000ee20000300800 */
[----:B0----5:R-:W-:Y:S01]  /*16a70*/  HADD2.F32 R11, -RZ, R23.H0_H0 ;  /* 0x20000017ff0b7230 */ /* 0x021fe20000004100 */
[----:B------:R-:W-:Y:S01]  /*16a80*/  ISETP.GT.AND P1, PT, R0, 0xf9, P0 ;  /* 0x000000f90000780c */ /* 0x000fe20000724270 */
[----:B------:R-:W-:Y:S01]  /*16a90*/  BSSY B1, `(.L_x_280) ;  /* 0x000000a000017945 */ /* 0x000fe20003800000 */
[----:B------:R-:W-:Y:S02]  /*16aa0*/  IADD3 R167, P0, R3, 0x80, RZ ;  /* 0x0000008003a77810 */ /* 0x000fe40007f1e0ff */
[----:B------:R-:W-:-:S04]  /*16ab0*/  FMUL R11, R11, R16 ;  /* 0x000000100b0b7220 */ /* 0x000fc80000400000 */
[----:B---3--:R-:W-:-:S05]  /*16ac0*/  FFMA R11, R10, R2, R11 ;  /* 0x000000020a0b7223 */ /* 0x008fca000000000b */
[----:B------:R-:W-:-:S04]  /*16ad0*/  F2FP.F16.F32.PACK_AB R11, RZ, R11 ;  /* 0x0000000bff0b723e */ /* 0x000fc800000000ff */
[----:B------:R-:W-:Y:S01]  /*16ae0*/  PRMT R3, R11, 0x7610, R3 ;  /* 0x000076100b037816 */ /* 0x000fe20000000003 */
[----:B------:R-:W-:-:S04]  /*16af0*/  IMAD.X R11, RZ, RZ, UR7, P0 ;  /* 0x00000007ff0b7e24 */ /* 0x000fc800080e06ff */
[----:B------:R0:W-:Y:S01]  /*16b00*/  @P2 STG.E.U16 desc[UR44][R6.64+0x1f0], R3 ;  /* 0x0001f00306002986 */ /* 0x0001e2000c10152c */
[----:B------:R-:W-:Y:S05]  /*16b10*/  @!P1 BRA `(.L_x_281) ;  /* 0x0000000000049947 */ /* 0x000fea0003800000 */
[----:B------:R3:W5:Y:S02]  /*16b20*/  LDG.E.LTC128B.U16 R23, desc[UR44][R8.64+0x1f2] ;  /* 0x0001f22c08177981 */ /* 0x000764000c1e1520 */
.L_x_281:
[----:B------:R-:W-:Y:S05]  /*16b30*/  BSYNC B1 ;  /* 0x0000000000017941 */ /* 0x000fea0003800000 */
.L_x_280:
[----:B------:R-:W4:Y:S01]  /*16b40*/  LDL.LU R10, [R1+0x1fc] ;  /* 0x0001fc00010a7983 */ /* 0x000f220000300800 */
[----:B0----5:R-:W-:Y:S01]  /*16b50*/  HADD2.F32 R3, -RZ, R23.H0_H0 ;  /* 0x20000017ff037230 */ /* 0x021fe20000004100 */
[----:B------:R-:W-:Y:S01]  /*16b60*/  ISETP.GT.AND P0, PT, R17, 0x80, PT ;  /* 0x000000801100780c */ /* 0x000fe20003f04270 */
[----:B--23--:R-:W-:-:S03]  /*16b70*/  IMAD R8, R11, R14, RZ ;  /* 0x0000000e0b087224 */ /* 0x00cfc600078e02ff */
[----:B------:R-:W-:Y:S01]  /*16b80*/  FMUL R3, R3, R16 ;  /* 0x0000001003037220 */ /* 0x000fe20000400000 */
[C---:B------:R-:W-:Y:S01]  /*16b90*/  IMAD R165, R167.reuse, R15, R8 ;  /* 0x0000000fa7a57224 */ /* 0x040fe200078e0208 */
[----:B------:R-:W-:Y:S01]  /*16ba0*/  ISETP.GT.AND P4, PT, R0, RZ, P0 ;  /* 0x000000ff0000720c */ /* 0x000fe20000784270 */
[----:B------:R-:W-:-:S05]  /*16bb0*/  IMAD.WIDE.U32 R8, R167, R14, R20 ;  /* 0x0000000ea7087225 */ /* 0x000fca00078e0014 */
[----:B------:R-:W-:Y:S01]  /*16bc0*/  IADD3 R9, R9, R165, RZ ;  /* 0x000000a509097210 */ /* 0x000fe20007ffe0ff */
[----:B----4-:R-:W-:Y:S01]  /*16bd0*/  FFMA R3, R10, R2, R3 ;  /* 0x000000020a037223 */ /* 0x010fe20000000003 */
[----:B------:R-:W-:-:S04]  /*16be0*/  LEA R10, P2, R8, R12, 0x1 ;  /* 0x0000000c080a7211 */ /* 0x000fc800078408ff */
[----:B------:R-:W-:Y:S02]  /*16bf0*/  F2FP.F16.F32.PACK_AB R3, RZ, R3 ;  /* 0x00000003ff03723e */ /* 0x000fe400000000ff */
[--C-:B------:R-:W-:Y:S02]  /*16c00*/  LEA.HI.X R11, R8, R13, R9.reuse, 0x1, P2 ;  /* 0x0000000d080b7211 */ /* 0x100fe400010f0c09 */
[----:B------:R-:W-:-:S05]  /*16c10*/  PRMT R9, R3, 0x7610, R9 ;  /* 0x0000761003097816 */ /* 0x000fca0000000009 */
[----:B------:R0:W-:Y:S04]  /*16c20*/  @P1 STG.E.U16 desc[UR44][R6.64+0x1f2], R9 ;  /* 0x0001f20906001986 */ /* 0x0001e8000c10152c */
[----:B------:R-:W2:Y:S01]  /*16c30*/  @P4 LDG.E.LTC128B.U16 R23, desc[UR44][R10.64] ;  /* 0x0000002c0a174981 */ /* 0x000ea2000c1e1520 */
[----:B-1----:R-:W-:Y:S01]  /*16c40*/  MOV R159, UR8 ;  /* 0x00000008009f7c02 */ /* 0x002fe20008000f00 */
[----:B------:R-:W-:Y:S01]  /*16c50*/  IMAD.U32 R161, RZ, RZ, UR8 ;  /* 0x00000008ffa17e24 */ /* 0x000fe2000f8e00ff */
[----:B------:R-:W-:Y:S01]  /*16c60*/  MOV R164, UR9 ;  /* 0x0000000900a47c02 */ /* 0x000fe20008000f00 */
[----:B------:R-:W-:Y:S01]  /*16c70*/  BSSY B1, `(.L_x_282) ;  /* 0x0000013000017945 */ /* 0x000fe20003800000 */
[----:B------:R-:W-:Y:S01]  /*16c80*/  ISETP.GT.AND P2, PT, R0, 0x1, P0 ;  /* 0x000000010000780c */ /* 0x000fe20000744270 */
[----:B------:R-:W-:Y:S01]  /*16c90*/  IMAD.SHL.U32 R159, R159, 0x100, RZ ;  /* 0x000001009f9f7824 */ /* 0x000fe200078e00ff */
[----:B------:R-:W-:Y:S01]  /*16ca0*/  SHF.L.U64.HI R161, R161, 0x8, R164 ;  /* 0x00000008a1a17819 */ /* 0x000fe200000102a4 */
[----:B0-----:R-:W-:-:S04]  /*16cb0*/  IMAD.WIDE.U32 R8, R167, R14, R18 ;  /* 0x0000000ea7087225 */ /* 0x001fc800078e0012 */
[----:B------:R-:W-:Y:S02]  /*16cc0*/  IMAD.IADD R9, R165, 0x1, R9 ;  /* 0x00000001a5097824 */ /* 0x000fe400078e0209 */
[----:B------:R-:W-:Y:S01]  /*16cd0*/  IMAD.WIDE.U32 R162, R22, UR42, R8 ;  /* 0x0000002a16a27c25 */ /* 0x000fe2000f8e0008 */
[----:B------:R-:W-:-:S04]  /*16ce0*/  IADD3 R8, P1, R159, R4, RZ ;  /* 0x000000049f087210 */ /* 0x000fc80007f3e0ff */
[----:B------:R-:W-:Y:S01]  /*16cf0*/  IADD3 R7, R157, R163, RZ ;  /* 0x000000a39d077210 */ /* 0x000fe20007ffe0ff */
[----:B------:R-:W-:Y:S01]  /*16d00*/  IMAD.X R9, R161, 0x1, R5, P1 ;  /* 0x00000001a1097824 */ /* 0x000fe200008e0605 */
[----:B------:R-:W-:-:S04]  /*16d10*/  LEA R6, P3, R162, R12, 0x1 ;  /* 0x0000000ca2067211 */ /* 0x000fc800078608ff */
[----:B------:R-:W-:Y:S01]  /*16d20*/  LEA.HI.X R7, R162, R13, R7, 0x1, P3 ;  /* 0x0000000da2077211 */ /* 0x000fe200018f0c07 */
[----:B--2---:R-:W-:-:S05]  /*16d30*/  HADD2.F32 R3, -RZ, R23.H0_H0 ;  /* 0x20000017ff037230 */ /* 0x004fca0000004100 */
[----:B------:R-:W-:-:S04]  /*16d40*/  FMUL R3, R3, R16 ;  /* 0x0000001003037220 */ /* 0x000fc80000400000 */
[----:B------:R-:W-:-:S05]  /*16d50*/  FFMA R3, R24, R2, R3 ;  /* 0x0000000218037223 */ /* 0x000fca0000000003 */
[----:B------:R-:W-:-:S05]  /*16d60*/  F2FP.F16.F32.PACK_AB R3, RZ, R3 ;  /* 0x00000003ff03723e */ /* 0x000fca00000000ff */
[----:B------:R0:W-:Y:S01]  /*16d70*/  @P4 STG.E.U16 desc[UR44][R8.64], R3 ;  /* 0x0000000308004986 */ /* 0x0001e2000c10152c */
[----:B------:R-:W-:Y:S05]  /*16d80*/  @!P2 BRA `(.L_x_283) ;  /* 0x000000000004a947 */ /* 0x000fea0003800000 */
[----:B------:R1:W5:Y:S02]  /*16d90*/  LDG.E.LTC128B.U16 R23, desc[UR44][R6.64+0x2] ;  /* 0x0000022c06177981 */ /* 0x000364000c1e1520 */
.L_x_283:
[----:B------:R-:W-:Y:S05]  /*16da0*/  BSYNC B1 ;  /* 0x0000000000017941 */ /* 0x000fea0003800000 */
.L_x_282:
[----:B0----5:R-:W-:Y:S01]  /*16db0*/  HADD2.F32 R3, -RZ, R23.H0_H0 ;  /* 0x20000017ff037230 */ /* 0x021fe20000004100 */
[----:B------:R-:W-:Y:S01]  /*16dc0*/  ISETP.GT.AND P1, PT, R17, 0x88, PT ;  /* 0x000000881100780c */ /* 0x000fe20003f24270 */
[----:B------:R-:W-:Y:S01]  /*16dd0*/  IMAD.WIDE.U32 R14, R167, R14, R154 ;  /* 0x0000000ea70e7225 */ /* 0x000fe200078e009a */
[----:B------:R-:W-:Y:S03]  /*16de0*/  BSSY B1, `(.L_x_284) ;  /* 0x0000010000017945 */ /* 0x000fe60003800000 */
[----:B------:R-:W-:Y:S01]  /*16df0*/  FMUL R10, R3, R16 ;  /* 0x00000010030a7220 */ /* 0x000fe20000400000 */
[----:B------:R-:W-:Y:S02]  /*16e00*/  ISETP.GT.AND P3, PT, R0, RZ, P1 ;  /* 0x000000ff0000720c */ /* 0x000fe40000f64270 */
[----:B------:R-:W-:Y:S01]  /*16e10*/  IADD3 R152, P4, R152, R14, RZ ;  /* 0x0000000e98987210 */ /* 0x000fe20007f9e0ff */
[----:B------:R-:W-:Y:S01]  /*16e20*/  FFMA R10, R25, R2, R10 ;  /* 0x00000002190a7223 */ /* 0x000fe2000000000a */
[----:B------:R-:W-:-:S02]  /*16e30*/  IADD3 R165, R165, R15, RZ ;  /* 0x0000000fa5a57210 */ /* 0x000fc40007ffe0ff */
[----:B------:R-:W-:Y:S02]  /*16e40*/  IADD3 R14, P5, R18, R14, RZ ;  /* 0x0000000e120e7210 */ /* 0x000fe40007fbe0ff */
[----:B------:R-:W-:Y:S01]  /*16e50*/  F2FP.F16.F32.PACK_AB R3, RZ, R10 ;  /* 0x0000000aff03723e */ /* 0x000fe200000000ff */
[----:B------:R-:W-:Y:S01]  /*16e60*/  IMAD.X R20, R165, 0x1, R21, P4 ;  /* 0x00000001a5147824 */ /* 0x000fe200020e0615 */
[C---:B------:R-:W-:Y:S02]  /*16e70*/  LEA R10, P4, R152.reuse, R12, 0x1 ;  /* 0x0000000c980a7211 */ /* 0x040fe400078808ff */
[----:B------:R-:W-:Y:S02]  /*16e80*/  PRMT R17, R3, 0x7610, R17 ;  /* 0x0000761003117816 */ /* 0x000fe40000000011 */
[----:B------:R-:W-:Y:S02]  /*16e90*/  LEA.HI.X R11, R152, R13, R20, 0x1, P4 ;  /* 0x0000000d980b7211 */ /* 0x000fe400020f0c14 */
[----:B------:R-:W-:Y:S01]  /*16ea0*/  PRMT R3, R23, 0x7610, R3 ;  /* 0x0000761017037816 */ /* 0x000fe20000000003 */
[----:B------:R0:W-:Y:S01]  /*16eb0*/  @P2 STG.E.U16 desc[UR44][R8.64+0x2], R17 ;  /* 0x0000021108002986 */ /* 0x0001e2000c10152c */
[----:B------:R-:W-:Y:S05]  /*16ec0*/  @!P3 BRA `(.L_x_285) ;  /* 0x000000000004b947 */ /* 0x000fea0003800000 */
[----:B------:R2:W5:Y:S02]  /*16ed0*/  LDG.E.LTC128B.U16 R3, desc[UR44][R10.64] ;  /* 0x0000002c0a037981 */ /* 0x000564000c1e1520 */
.L_x_285:
[----:B------:R-:W-:Y:S05]  /*16ee0*/  BSYNC B1 ;  /* 0x0000000000017941 */ /* 0x000fea0003800000 */
.L_x_284:
[----:B--2--5:R-:W-:Y:S01]  /*16ef0*/  HADD2.F32 R11, -RZ, R3.H0_H0 ;  /* 0x20000003ff0b7230 */ /* 0x024fe20000004100 */
[----:B------:R-:W-:Y:S01]  /*16f00*/  IADD3.X R15, R19, R165, RZ, P5, !PT ;  /* 0x000000a5130f7210 */ /* 0x000fe20002ffe4ff */
[----:B------:R-:W-:Y:S01]  /*16f10*/  BSSY B1, `(.L_x_286) ;  /* 0x000000e000017945 */ /* 0x000fe20003800000 */
[----:B------:R-:W-:Y:S02]  /*16f20*/  IADD3 R10, P2, R8, R158, RZ ;  /* 0x0000009e080a7210 */ /* 0x000fe40007f5e0ff */
[----:B------:R-:W-:Y:S01]  /*16f30*/  FMUL R11, R11, R16 ;  /* 0x000000100b0b7220 */ /* 0x000fe20000400000 */
[----:B------:R-:W-:Y:S01]  /*16f40*/  IMAD.WIDE.U32 R22, R22, UR42, R14 ;  /* 0x0000002a16167c25 */ /* 0x000fe2000f8e000e */
[----:B------:R-:W-:-:S03]  /*16f50*/  ISETP.GT.AND P5, PT, R0, 0x1, P1 ;  /* 0x000000010000780c */ /* 0x000fc60000fa4270 */
[----:B------:R-:W-:Y:S01]  /*16f60*/  FFMA R11, R26, R2, R11 ;  /* 0x000000021a0b7223 */ /* 0x000fe2000000000b */
[----:B------:R-:W-:Y:S01]  /*16f70*/  IMAD.IADD R157, R157, 0x1, R23 ;  /* 0x000000019d9d7824 */ /* 0x000fe200078e0217 */
[----:B------:R-:W-:-:S03]  /*16f80*/  LEA R12, P4, R22, R12, 0x1 ;  /* 0x0000000c160c7211 */ /* 0x000fc600078808ff */
[----:B------:R-:W-:Y:S02]  /*16f90*/  F2FP.F16.F32.PACK_AB R14, RZ, R11 ;  /* 0x0000000bff0e723e */ /* 0x000fe400000000ff */
[----:B------:R-:W-:Y:S02]  /*16fa0*/  IADD3.X R11, R9, R156, RZ, P2, !PT ;  /* 0x0000009c090b7210 */ /* 0x000fe400017fe4ff */
[----:B------:R-:W-:-:S03]  /*16fb0*/  LEA.HI.X R13, R22, R13, R157, 0x1, P4 ;  /* 0x0000000d160d7211 */ /* 0x000fc600020f0c9d */
[----:B------:R2:W-:Y:S01]  /*16fc0*/  @P3 STG.E.U16 desc[UR44][R10.64], R14 ;  /* 0x0000000e0a003986 */ /* 0x0005e2000c10152c */
[----:B------:R-:W-:Y:S05]  /*16fd0*/  @!P5 BRA `(.L_x_287) ;  /* 0x000000000004d947 */ /* 0x000fea0003800000 */
[----:B------:R3:W5:Y:S02]  /*16fe0*/  LDG.E.LTC128B.U16 R3, desc[UR44][R12.64+0x2] ;  /* 0x0000022c0c037981 */ /* 0x000764000c1e1520 */
.L_x_287:
[----:B------:R-:W-:Y:S05]  /*16ff0*/  BSYNC B1 ;  /* 0x0000000000017941 */ /* 0x000fea0003800000 */
.L_x_286:
[----:B-----5:R-:W-:Y:S01]  /*17000*/  HADD2.F32 R15, -RZ, R3.H0_H0 ;  /* 0x20000003ff0f7230 */ /* 0x020fe20000004100 */
[----:B------:R-:W-:Y:S01]  /*17010*/  ISETP.GT.AND P2, PT, R0, 0x8, P0 ;  /* 0x000000080000780c */ /* 0x000fe20000744270 */
[----:B------:R-:W-:Y:S03]  /*17020*/  BSSY B1, `(.L_x_288) ;  /* 0x0000007000017945 */ /* 0x000fe60003800000 */
[----:B--2---:R-:W-:-:S04]  /*17030*/  FMUL R14, R15, R16 ;  /* 0x000000100f0e7220 */ /* 0x004fc80000400000 */
[----:B------:R-:W-:-:S05]  /*17040*/  FFMA R14, R27, R2, R14 ;  /* 0x000000021b0e7223 */ /* 0x000fca000000000e */
[----:B------:R-:W-:-:S05]  /*17050*/  F2FP.F16.F32.PACK_AB R14, RZ, R14 ;  /* 0x0000000eff0e723e */ /* 0x000fca00000000ff */
[----:B------:R2:W-:Y:S01]  /*17060*/  @P5 STG.E.U16 desc[UR44][R10.64+0x2], R14 ;  /* 0x0000020e0a005986 */ /* 0x0005e2000c10152c */
[----:B------:R-:W-:Y:S05]  /*17070*/  @!P2 BRA `(.L_x_289) ;  /* 0x000000000004a947 */ /* 0x000fea0003800000 */
[----:B------:R4:W5:Y:S02]  /*17080*/  LDG.E.LTC128B.U16 R3, desc[UR44][R6.64+0x10] ;  /* 0x0000102c06037981 */ /* 0x000964000c1e1520 */
.L_x_289:
[----:B------:R-:W-:Y:S05]  /*17090*/  BSYNC B1 ;  /* 0x0000000000017941 */ /* 0x000fea0003800000 */
.L_x_288:
[----:B--2--5:R-:W-:Y:S01]  /*170a0*/  HADD2.F32 R11, -RZ, R3.H0_H0 ;  /* 0x20000003ff0b7230 */ /* 0x024fe20000004100 */
[----:B------:R-:W-:Y:S01]  /*170b0*/  ISETP.GT.AND P3, PT, R0, 0x9, P0 ;  /* 0x000000090000780c */ /* 0x000fe20000764270 */
[----:B------:R-:W-:Y:S03]  /*170c0*/  BSSY B1, `(.L_x_290) ;  /* 0x0000007000017945 */ /* 0x000fe60003800000 */
[----:B------:R-:W-:-:S04]  /*170d0*/  FMUL R11, R11, R16 ;  /* 0x000000100b0b7220 */ /* 0x000fc80000400000 */
[----:B------:R-:W-:-:S05]  /*170e0*/  FFMA R11, R28, R2, R11 ;  /* 0x000000021c0b7223 */ /* 0x000fca000000000b */
[----:B------:R-:W-:-:S05]  /*170f0*/  F2FP.F16.F32.PACK_AB R11, RZ, R11 ;  /* 0x0000000bff0b723e */ /* 0x000fca00000000ff */
[----:B------:R2:W-:Y:S01]  /*17100*/  @P2 STG.E.U16 desc[UR44][R8.64+0x10], R11 ;  /* 0x0000100b08002986 */ /* 0x0005e2000c10152c */
[----:B------:R-:W-:Y:S05]  /*17110*/  @!P3 BRA `(.L_x_291) ;  /* 0x000000000004b947 */ /* 0x000fea0003800000 */
[----:B------:R0:W5:Y:S02]  /*17120*/  LDG.E.LTC128B.U16 R3, desc[UR44][R6.64+0x12] ;  /* 0x0000122c06037981 */ /* 0x000164000c1e1520 */
.L_x_291:
[----:B------:R-:W-:Y:S05]  /*17130*/  BSYNC B1 ;  /* 0x0000000000017941 */ /* 0x000fea0003800000 */
.L_x_290:
        /* <DEDUP_REMOVED lines=9> */
.L_x_293:
[----:B------:R-:W-:Y:S05]  /*171d0*/  BSYNC B1 ;  /* 0x0000000000017941 */ /* 0x000fea0003800000 */
.L_x_292:
[----:B-----5:R-:W-:Y:S01]  /*171e0*/  HADD2.F32 R11, -RZ, R3.H0_H0 ;  /* 0x20000003ff0b7230 */ /* 0x020fe20000004100 */
[----:B--2---:R-:W-:Y:S01]  /*171f0*/  IADD3 R10, P3, R158, R8, RZ ;  /* 0x000000089e0a7210 */ /* 0x004fe20007f7e0ff */
[----:B------:R-:W-:Y:S01]  /*17200*/  BSSY B1, `(.L_x_294) ;  /* 0x0000009000017945 */ /* 0x000fe20003800000 */
[----:B------:R-:W-:Y:S02]  /*17210*/  ISETP.GT.AND P2, PT, R0, 0x9, P1 ;  /* 0x000000090000780c */ /* 0x000fe40000f44270 */
[----:B------:R-:W-:-:S04]  /*17220*/  FMUL R11, R11, R16 ;  /* 0x000000100b0b7220 */ /* 0x000fc80000400000 */
[----:B------:R-:W-:-:S05]  /*17230*/  FFMA R11, R30, R2, R11 ;  /* 0x000000021e0b7223 */ /* 0x000fca000000000b */
[----:B------:R-:W-:Y:S01]  /*17240*/  F2FP.F16.F32.PACK_AB R14, RZ, R11 ;  /* 0x0000000bff0e723e */ /* 0x000fe200000000ff */
[----:B------:R-:W-:-:S05]  /*17250*/  IMAD.X R11, R156, 0x1, R9, P3 ;  /* 0x000000019c0b7824 */ /* 0x000fca00018e0609 */
[----:B------:R2:W-:Y:S01]  /*17260*/  @P4 STG.E.U16 desc[UR44][R10.64+0x10], R14 ;  /* 0x0000100e0a004986 */ /* 0x0005e2000c10152c */
[----:B------:R-:W-:Y:S05]  /*17270*/  @!P2 BRA `(.L_x_295) ;  /* 0x000000000004a947 */ /* 0x000fea0003800000 */
[----:B------:R0:W5:Y:S02]  /*17280*/  LDG.E.LTC128B.U16 R3, desc[UR44][R12.64+0x12] ;  /* 0x0000122c0c037981 */ /* 0x000164000c1e1520 */
.L_x_295:
[----:B------:R-:W-:Y:S05]  /*17290*/  BSYNC B1 ;  /* 0x0000000000017941 */ /* 0x000fea0003800000 */
.L_x_294:
[----:B--2--5:R-:W-:Y:S01]  /*172a0*/  HADD2.F32 R11, -RZ, R3.H0_H0 ;  /* 0x20000003ff0b7230 */ /* 0x024fe20000004100 */
[----:B------:R-:W-:Y:S01]  /*172b0*/  IADD3 R158, P3, P4, R158, R4, R159 ;  /* 0x000000049e9e7210 */ /* 0x000fe20007c7e09f */
[----:B------:R-:W-:Y:S01]  /*172c0*/  BSSY B1, `(.L_x_296) ;  /* 0x0000009000017945 */ /* 0x000fe20003800000 */
[----:B------:R-:W-:Y:S02]  /*172d0*/  ISETP.GT.AND P5, PT, R0, 0x10, P0 ;  /* 0x000000100000780c */ /* 0x000fe400007a4270 */
[----:B------:R-:W-:Y:S01]  /*172e0*/  FMUL R10, R11, R16 ;  /* 0x000000100b0a7220 */ /* 0x000fe20000400000 */
[----:B------:R-:W-:-:S03]  /*172f0*/  IADD3.X R159, R156, R5, R161, P3, P4 ;  /* 0x000000059c9f7210 */ /* 0x000fc60001fe84a1 */
[----:B------:R-:W-:-:S05]  /*17300*/  FFMA R10, R31, R2, R10 ;  /* 0x000000021f0a7223 */ /* 0x000fca000000000a */
[----:B------:R-:W-:-:S05]  /*17310*/  F2FP.F16.F32.PACK_AB R10, RZ, R10 ;  /* 0x0000000aff0a723e */ /* 0x000fca00000000ff */
[----:B------:R2:W-:Y:S01]  /*17320*/  @P2 STG.E.U16 desc[UR44][R158.64+0x12], R10 ;  /* 0x0000120a9e002986 */ /* 0x0005e2000c10152c */
[----:B------:R-:W-:Y:S05]  /*17330*/  @!P5 BRA `(.L_x_297) ;  /* 0x000000000004d947 */ /* 0x000fea0003800000 */
[----:B------:R0:W5:Y:S02]  /*17340*/  LDG.E.LTC128B.U16 R3, desc[UR44][R6.64+0x20] ;  /* 0x0000202c06037981 */ /* 0x000164000c1e1520 */
.L_x_297:
[----:B------:R-:W-:Y:S05]  /*17350*/  BSYNC B1 ;  /* 0x0000000000017941 */ /* 0x000fea0003800000 */
.L_x_296:
[----:B-----5:R-:W-:Y:S01]  /*17360*/  HADD2.F32 R5, -RZ, R3.H0_H0 ;  /* 0x20000003ff057230 */ /* 0x020fe20000004100 */
        /* <DEDUP_REMOVED lines=8> */
.L_x_299:
[----:B------:R-:W-:Y:S05]  /*173f0*/  BSYNC B1 ;  /* 0x0000000000017941 */ /* 0x000fea0003800000 */
.L_x_298:
[----:B0----5:R-:W-:Y:S01]  /*17400*/  HADD2.F32 R5, -RZ, R3.H0_H0 ;  /* 0x20000003ff057230 */ /* 0x021fe20000004100 */
        /* <DEDUP_REMOVED lines=8> */
.L_x_301:
[----:B------:R-:W-:Y:S05]  /*17490*/  BSYNC B1 ;  /* 0x0000000000017941 */ /* 0x000fea0003800000 */
.L_x_300:
[----:B-----5:R-:W-:Y:S01]  /*174a0*/  HADD2.F32 R5, -RZ, R3.H0_H0 ;  /* 0x20000003ff057230 */ /* 0x020fe20000004100 */
[----:B0-----:R-:W-:Y:S01]  /*174b0*/  @P3 MOV R4, R158 ;  /* 0x0000009e00043202 */ /* 0x001fe20000000f00 */
[----:B------:R-:W-:Y:S01]  /*174c0*/  BSSY B1, `(.L_x_302) ;  /* 0x000000a000017945 */ /* 0x000fe20003800000 */
[----:B------:R-:W-:Y:S02]  /*174d0*/  ISETP.GT.AND P2, PT, R0, 0x11, P1 ;  /* 0x000000110000780c */ /* 0x000fe40000f44270 */
[----:B------:R-:W-:-:S04]  /*174e0*/  FMUL R5, R5, R16 ;  /* 0x0000001005057220 */ /* 0x000fc80000400000 */
[----:B------:R-:W-:-:S05]  /*174f0*/  FFMA R5, R34, R2, R5 ;  /* 0x0000000222057223 */ /* 0x000fca0000000005 */
[----:B------:R-:W-:-:S04]  /*17500*/  F2FP.F16.F32.PACK_AB R5, RZ, R5 ;  /* 0x00000005ff05723e */ /* 0x000fc800000000ff */
[----:B--2---:R-:W-:Y:S01]  /*17510*/  PRMT R10, R5, 0x7610, R10 ;  /* 0x00007610050a7816 */ /* 0x004fe2000000000a */
[----:B------:R-:W-:-:S05]  /*17520*/  @P3 IMAD.MOV.U32 R5, RZ, RZ, R159 ;  /* 0x000000ffff053224 */ /* 0x000fca00078e009f */
[----:B------:R0:W-:Y:S01]  /*17530*/  @P3 STG.E.U16 desc[UR44][R4.64+0x20], R10 ;  /* 0x0000200a04003986 */ /* 0x0001e2000c10152c */
[----:B------:R-:W-:Y:S05]  /*17540*/  @!P2 BRA `(.L_x_303) ;  /* 0x000000000004a947 */ /* 0x000fea0003800000 */
[----:B------:R2:W5:Y:S02]  /*17550*/  LDG.E.LTC128B.U16 R3, desc[UR44][R12.64+0x22] ;  /* 0x0000222c0c037981 */ /* 0x000564000c1e1520 */
.L_x_303:
[----:B------:R-:W-:Y:S05]  /*17560*/  BSYNC B1 ;  /* 0x0000000000017941 */ /* 0x000fea0003800000 */
.L_x_302:
[----:B0----5:R-:W-:Y:S01]  /*17570*/  HADD2.F32 R5, -RZ, R3.H0_H0 ;  /* 0x20000003ff057230 */ /* 0x021fe20000004100 */
[----:B------:R-:W-:Y:S01]  /*17580*/  ISETP.GT.AND P3, PT, R0, 0x18, P0 ;  /* 0x000000180000780c */ /* 0x000fe20000764270 */
[----:B------:R-:W-:Y:S03]  /*17590*/  BSSY B1, `(.L_x_304) ;  /* 0x000000a000017945 */ /* 0x000fe60003800000 */
[----:B------:R-:W-:Y:S01]  /*175a0*/  FMUL R4, R5, R16 ;  /* 0x0000001005047220 */ /* 0x000fe20000400000 */
[----:B------:R-:W-:-:S03]  /*175b0*/  @P2 IMAD.MOV.U32 R5, RZ, RZ, R159 ;  /* 0x000000ffff052224 */ /* 0x000fc600078e009f */
[----:B------:R-:W-:-:S05]  /*175c0*/  FFMA R4, R35, R2, R4 ;  /* 0x0000000223047223 */ /* 0x000fca0000000004 */
[----:B------:R-:W-:-:S04]  /*175d0*/  F2FP.F16.F32.PACK_AB R4, RZ, R4 ;  /* 0x00000004ff04723e */ /* 0x000fc800000000ff */
[----:B------:R-:W-:Y:S02]  /*175e0*/  PRMT R10, R4, 0x7610, R10 ;  /* 0x00007610040a7816 */ /* 0x000fe4000000000a */
[----:B------:R-:W-:-:S05]  /*175f0*/  @P2 MOV R4, R158 ;  /* 0x0000009e00042202 */ /* 0x000fca0000000f00 */
[----:B------:R0:W-:Y:S01]  /*17600*/  @P2 STG.E.U16 desc[UR44][R4.64+0x22], R10 ;  /* 0x0000220a04002986 */ /* 0x0001e2000c10152c */
[----:B------:R-:W-:Y:S05]  /*17610*/  @!P3 BRA `(.L_x_305) ;  /* 0x000000000004b947 */ /* 0x000fea0003800000 */
[----:B------:R0:W5:Y:S02]  /*17620*/  LDG.E.LTC128B.U16 R3, desc[UR44][R6.64+0x30] ;  /* 0x0000302c06037981 */ /* 0x000164000c1e1520 */
.L_x_305:
[----:B------:R-:W-:Y:S05]  /*17630*/  BSYNC B1 ;  /* 0x0000000000017941 */ /* 0x000fea0003800000 */
.L_x_304:
        /* <DEDUP_REMOVED lines=9> */
.L_x_307:
[----:B------:R-:W-:Y:S05]  /*176d0*/  BSYNC B1 ;  /* 0x0000000000017941 */ /* 0x000fea0003800000 */
.L_x_306:
        /* <DEDUP_REMOVED lines=9> */
.L_x_309:
[----:B------:R-:W-:Y:S05]  /*17770*/  BSYNC B1 ;  /* 0x0000000000017941 */ /* 0x000fea0003800000 */
.L_x_308:
[----:B-----5:R-:W-:Y:S01]  /*17780*/  HADD2.F32 R5, -RZ, R3.H0_H0 ;  /* 0x20000003ff057230 */ /* 0x020fe20000004100 */
[----:B0-----:R-:W-:Y:S01]  /*17790*/  @P3 MOV R4, R158 ;  /* 0x0000009e00043202 */ /* 0x001fe20000000f00 */
[----:B------:R-:W-:Y:S01]  /*177a0*/  BSSY B1, `(.L_x_310) ;  /* 0x000000a000017945 */ /* 0x000fe20003800000 */
[----:B------:R-:W-:Y:S02]  /*177b0*/  ISETP.GT.AND P2, PT, R0, 0x19, P1 ;  /* 0x000000190000780c */ /* 0x000fe40000f44270 */
[----:B------:R-:W-:-:S04]  /*177c0*/  FMUL R5, R5, R16 ;  /* 0x0000001005057220 */ /* 0x000fc80000400000 */
[----:B------:R-:W-:-:S05]  /*177d0*/  FFMA R5, R38, R2, R5 ;  /* 0x0000000226057223 */ /* 0x000fca0000000005 */
[----:B------:R-:W-:-:S04]  /*177e0*/  F2FP.F16.F32.PACK_AB R5, RZ, R5 ;  /* 0x00000005ff05723e */ /* 0x000fc800000000ff */
[----:B------:R-:W-:Y:S01]  /*177f0*/  PRMT R10, R5, 0x7610, R10 ;  /* 0x00007610050a7816 */ /* 0x000fe2000000000a */
[----:B------:R-:W-:-:S05]  /*17800*/  @P3 IMAD.MOV.U32 R5, RZ, RZ, R159 ;  /* 0x000000ffff053224 */ /* 0x000fca00078e009f */
[----:B------:R0:W-:Y:S01]  /*17810*/  @P3 STG.E.U16 desc[UR44][R4.64+0x30], R10 ;  /* 0x0000300a04003986 */ /* 0x0001e2000c10152c */
[----:B------:R-:W-:Y:S05]  /*17820*/  @!P2 BRA `(.L_x_311) ;  /* 0x000000000004a947 */ /* 0x000fea0003800000 */
[----:B------:R0:W5:Y:S02]  /*17830*/  LDG.E.LTC128B.U16 R3, desc[UR44][R12.64+0x32] ;  /* 0x0000322c0c037981 */ /* 0x000164000c1e1520 */
.L_x_311:
[----:B------:R-:W-:Y:S05]  /*17840*/  BSYNC B1 ;  /* 0x0000000000017941 */ /* 0x000fea0003800000 */
.L_x_310:
        /* <DEDUP_REMOVED lines=12> */
.L_x_313:
[----:B------:R-:W-:Y:S05]  /*17910*/  BSYNC B1 ;  /* 0x0000000000017941 */ /* 0x000fea0003800000 */
.L_x_312:
        /* <DEDUP_REMOVED lines=9> */
.L_x_315:
[----:B------:R-:W-:Y:S05]  /*179b0*/  BSYNC B1 ;  /* 0x0000000000017941 */ /* 0x000fea0003800000 */
.L_x_314:
        /* <DEDUP_REMOVED lines=9> */
.L_x_317:
[----:B------:R-:W-:Y:S05]  /*17a50*/  BSYNC B1 ;  /* 0x0000000000017941 */ /* 0x000fea0003800000 */
.L_x_316:
        /* <DEDUP_REMOVED lines=12> */
.L_x_319:
[----:B------:R-:W-:Y:S05]  /*17b20*/  BSYNC B1 ;  /* 0x0000000000017941 */ /* 0x000fea0003800000 */
.L_x_318:
        /* <DEDUP_REMOVED lines=12> */
.L_x_321:
[----:B------:R-:W-:Y:S05]  /*17bf0*/  BSYNC B1 ;  /* 0x0000000000017941 */ /* 0x000fea0003800000 */
.L_x_320:
        /* <DEDUP_REMOVED lines=9> */
.L_x_323:
[----:B------:R-:W-:Y:S05]  /*17c90*/  BSYNC B1 ;  /* 0x0000000000017941 */ /* 0x000fea0003800000 */
.L_x_322:
        /* <DEDUP_REMOVED lines=9> */
.L_x_325:
[----:B------:R-:W-:Y:S05]  /*17d30*/  BSYNC B1 ;  /* 0x0000000000017941 */ /* 0x000fea0003800000 */
.L_x_324:
        /* <DEDUP_REMOVED lines=12> */
.L_x_327:
[----:B------:R-:W-:Y:S05]  /*17e00*/  BSYNC B1 ;  /* 0x0000000000017941 */ /* 0x000fea0003800000 */
.L_x_326:
        /* <DEDUP_REMOVED lines=12> */
.L_x_329:
[----:B------:R-:W-:Y:S05]  /*17ed0*/  BSYNC B1 ;  /* 0x0000000000017941 */ /* 0x000fea0003800000 */
.L_x_328:
        /* <DEDUP_REMOVED lines=9> */
.L_x_331:
[----:B------:R-:W-:Y:S05]  /*17f70*/  BSYNC B1 ;  /* 0x0000000000017941 */ /* 0x000fea0003800000 */
.L_x_330:
        /* <DEDUP_REMOVED lines=9> */
.L_x_333:
[----:B------:R-:W-:Y:S05]  /*18010*/  BSYNC B1 ;  /* 0x0000000000017941 */ /* 0x000fea0003800000 */
.L_x_332:
        /* <DEDUP_REMOVED lines=12> */
.L_x_335:
[----:B------:R-:W-:Y:S05]  /*180e0*/  BSYNC B1 ;  /* 0x0000000000017941 */ /* 0x000fea0003800000 */
.L_x_334:
        /* <DEDUP_REMOVED lines=12> */
.L_x_337:
[----:B------:R-:W-:Y:S05]  /*181b0*/  BSYNC B1 ;  /* 0x0000000000017941 */ /* 0x000fea0003800000 */
.L_x_336:
        /* <DEDUP_REMOVED lines=9> */
.L_x_339:
[----:B------:R-:W-:Y:S05]  /*18250*/  BSYNC B1 ;  /* 0x0000000000017941 */ /* 0x000fea0003800000 */
.L_x_338:
        /* <DEDUP_REMOVED lines=9> */
.L_x_341:
[----:B------:R-:W-:Y:S05]  /*182f0*/  BSYNC B1 ;  /* 0x0000000000017941 */ /* 0x000fea0003800000 */
.L_x_340:
        /* <DEDUP_REMOVED lines=12> */
.L_x_343:
[----:B------:R-:W-:Y:S05]  /*183c0*/  BSYNC B1 ;  /* 0x0000000000017941 */ /* 0x000fea0003800000 */
.L_x_342:
        /* <DEDUP_REMOVED lines=12> */
.L_x_345:
[----:B------:R-:W-:Y:S05]  /*18490*/  BSYNC B1 ;  /* 0x0000000000017941 */ /* 0x000fea0003800000 */
.L_x_344:
        /* <DEDUP_REMOVED lines=9> */
.L_x_347:
[----:B------:R-:W-:Y:S05]  /*18530*/  BSYNC B1 ;  /* 0x0000000000017941 */ /* 0x000fea0003800000 */
.L_x_346:
        /* <DEDUP_REMOVED lines=9> */
.L_x_349:
[----:B------:R-:W-:Y:S05]  /*185d0*/  BSYNC B1 ;  /* 0x0000000000017941 */ /* 0x000fea0003800000 */
.L_x_348:
        /* <DEDUP_REMOVED lines=12> */
.L_x_351:
[----:B------:R-:W-:Y:S05]  /*186a0*/  BSYNC B1 ;  /* 0x0000000000017941 */ /* 0x000fea0003800000 */
.L_x_350:
        /* <DEDUP_REMOVED lines=12> */
.L_x_353:
[----:B------:R-:W-:Y:S05]  /*18770*/  BSYNC B1 ;  /* 0x0000000000017941 */ /* 0x000fea0003800000 */
.L_x_352:
        /* <DEDUP_REMOVED lines=9> */
.L_x_355:
[----:B------:R-:W-:Y:S05]  /*18810*/  BSYNC B1 ;  /* 0x0000000000017941 */ /* 0x000fea0003800000 */
.L_x_354:
        /* <DEDUP_REMOVED lines=9> */
.L_x_357:
[----:B------:R-:W-:Y:S05]  /*188b0*/  BSYNC B1 ;  /* 0x0000000000017941 */ /* 0x000fea0003800000 */
.L_x_356:
        /* <DEDUP_REMOVED lines=12> */
.L_x_359:
[----:B------:R-:W-:Y:S05]  /*18980*/  BSYNC B1 ;  /* 0x0000000000017941 */ /* 0x000fea0003800000 */
.L_x_358:
        /* <DEDUP_REMOVED lines=12> */
.L_x_361:
[----:B------:R-:W-:Y:S05]  /*18a50*/  BSYNC B1 ;  /* 0x0000000000017941 */ /* 0x000fea0003800000 */
.L_x_360:
        /* <DEDUP_REMOVED lines=9> */
.L_x_363:
[----:B------:R-:W-:Y:S05]  /*18af0*/  BSYNC B1 ;  /* 0x0000000000017941 */ /* 0x000fea0003800000 */
.L_x_362:
        /* <DEDUP_REMOVED lines=9> */
.L_x_365:
[----:B------:R-:W-:Y:S05]  /*18b90*/  BSYNC B1 ;  /* 0x0000000000017941 */ /* 0x000fea0003800000 */
.L_x_364:
        /* <DEDUP_REMOVED lines=12> */
.L_x_367:
[----:B------:R-:W-:Y:S05]  /*18c60*/  BSYNC B1 ;  /* 0x0000000000017941 */ /* 0x000fea0003800000 */
.L_x_366:
        /* <DEDUP_REMOVED lines=12> */
.L_x_369:
[----:B------:R-:W-:Y:S05]  /*18d30*/  BSYNC B1 ;  /* 0x0000000000017941 */ /* 0x000fea0003800000 */
.L_x_368:
        /* <DEDUP_REMOVED lines=9> */
.L_x_371:
[----:B------:R-:W-:Y:S05]  /*18dd0*/  BSYNC B1 ;  /* 0x0000000000017941 */ /* 0x000fea0003800000 */
.L_x_370:
        /* <DEDUP_REMOVED lines=9> */
.L_x_373:
[----:B------:R-:W-:Y:S05]  /*18e70*/  BSYNC B1 ;  /* 0x0000000000017941 */ /* 0x000fea0003800000 */
.L_x_372:
        /* <DEDUP_REMOVED lines=12> */
.L_x_375:
[----:B------:R-:W-:Y:S05]  /*18f40*/  BSYNC B1 ;  /* 0x0000000000017941 */ /* 0x000fea0003800000 */
.L_x_374:
        /* <DEDUP_REMOVED lines=12> */
.L_x_377:
[----:B------:R-:W-:Y:S05]  /*19010*/  BSYNC B1 ;  /* 0x0000000000017941 */ /* 0x000fea0003800000 */
.L_x_376:
        /* <DEDUP_REMOVED lines=9> */
.L_x_379:
[----:B------:R-:W-:Y:S05]  /*190b0*/  BSYNC B1 ;  /* 0x0000000000017941 */ /* 0x000fea0003800000 */
.L_x_378:
        /* <DEDUP_REMOVED lines=9> */
.L_x_381:
[----:B------:R-:W-:Y:S05]  /*19150*/  BSYNC B1 ;  /* 0x0000000000017941 */ /* 0x000fea0003800000 */
.L_x_380:
        /* <DEDUP_REMOVED lines=12> */
.L_x_383:
[----:B------:R-:W-:Y:S05]  /*19220*/  BSYNC B1 ;  /* 0x0000000000017941 */ /* 0x000fea0003800000 */
.L_x_382:
        /* <DEDUP_REMOVED lines=12> */
.L_x_385:
[----:B------:R-:W-:Y:S05]  /*192f0*/  BSYNC B1 ;  /* 0x0000000000017941 */ /* 0x000fea0003800000 */
.L_x_384:
        /* <DEDUP_REMOVED lines=9> */
.L_x_387:
[----:B------:R-:W-:Y:S05]  /*19390*/  BSYNC B1 ;  /* 0x0000000000017941 */ /* 0x000fea0003800000 */
.L_x_386:
        /* <DEDUP_REMOVED lines=9> */
.L_x_389:
[----:B------:R-:W-:Y:S05]  /*19430*/  BSYNC B1 ;  /* 0x0000000000017941 */ /* 0x000fea0003800000 */
.L_x_388:
        /* <DEDUP_REMOVED lines=12> */
.L_x_391:
[----:B------:R-:W-:Y:S05]  /*19500*/  BSYNC B1 ;  /* 0x0000000000017941 */ /* 0x000fea0003800000 */
.L_x_390:
        /* <DEDUP_REMOVED lines=12> */
.L_x_393:
[----:B------:R-:W-:Y:S05]  /*195d0*/  BSYNC B1 ;  /* 0x0000000000017941 */ /* 0x000fea0003800000 */
.L_x_392:
        /* <DEDUP_REMOVED lines=9> */
.L_x_395:
[----:B------:R-:W-:Y:S05]  /*19670*/  BSYNC B1 ;  /* 0x0000000000017941 */ /* 0x000fea0003800000 */
.L_x_394:
        /* <DEDUP_REMOVED lines=9> */
.L_x_397:
[----:B------:R-:W-:Y:S05]  /*19710*/  BSYNC B1 ;  /* 0x0000000000017941 */ /* 0x000fea0003800000 */
.L_x_396:
        /* <DEDUP_REMOVED lines=12> */
.L_x_399:
[----:B------:R-:W-:Y:S05]  /*197e0*/  BSYNC B1 ;  /* 0x0000000000017941 */ /* 0x000fea0003800000 */
.L_x_398:
        /* <DEDUP_REMOVED lines=12> */
.L_x_401:
[----:B------:R-:W-:Y:S05]  /*198b0*/  BSYNC B1 ;  /* 0x0000000000017941 */ /* 0x000fea0003800000 */
.L_x_400:
        /* <DEDUP_REMOVED lines=9> */
.L_x_403:
[----:B------:R-:W-:Y:S05]  /*19950*/  BSYNC B1 ;  /* 0x0000000000017941 */ /* 0x000fea0003800000 */
.L_x_402:
        /* <DEDUP_REMOVED lines=9> */
.L_x_405:
[----:B------:R-:W-:Y:S05]  /*199f0*/  BSYNC B1 ;  /* 0x0000000000017941 */ /* 0x000fea0003800000 */
.L_x_404:
        /* <DEDUP_REMOVED lines=12> */
.L_x_407:
[----:B------:R-:W-:Y:S05]  /*19ac0*/  BSYNC B1 ;  /* 0x0000000000017941 */ /* 0x000fea0003800000 */
.L_x_406:
        /* <DEDUP_REMOVED lines=12> */
.L_x_409:
[----:B------:R-:W-:Y:S05]  /*19b90*/  BSYNC B1 ;  /* 0x0000000000017941 */ /* 0x000fea0003800000 */
.L_x_408:
        /* <DEDUP_REMOVED lines=9> */
.L_x_411:
[----:B------:R-:W-:Y:S05]  /*19c30*/  BSYNC B1 ;  /* 0x0000000000017941 */ /* 0x000fea0003800000 */
.L_x_410:
        /* <DEDUP_REMOVED lines=9> */
.L_x_413:
[----:B------:R-:W-:Y:S05]  /*19cd0*/  BSYNC B1 ;  /* 0x0000000000017941 */ /* 0x000fea0003800000 */
.L_x_412:
        /* <DEDUP_REMOVED lines=12> */
.L_x_415:
[----:B------:R-:W-:Y:S05]  /*19da0*/  BSYNC B1 ;  /* 0x0000000000017941 */ /* 0x000fea0003800000 */
.L_x_414:
        /* <DEDUP_REMOVED lines=12> */
.L_x_417:
[----:B------:R-:W-:Y:S05]  /*19e70*/  BSYNC B1 ;  /* 0x0000000000017941 */ /* 0x000fea0003800000 */
.L_x_416:
        /* <DEDUP_REMOVED lines=9> */
.L_x_419:
[----:B------:R-:W-:Y:S05]  /*19f10*/  BSYNC B1 ;  /* 0x0000000000017941 */ /* 0x000fea0003800000 */
.L_x_418:
        /* <DEDUP_REMOVED lines=9> */
.L_x_421:
[----:B------:R-:W-:Y:S05]  /*19fb0*/  BSYNC B1 ;  /* 0x0000000000017941 */ /* 0x000fea0003800000 */
.L_x_420:
        /* <DEDUP_REMOVED lines=12> */
.L_x_423:
[----:B------:R-:W-:Y:S05]  /*1a080*/  BSYNC B1 ;  /* 0x0000000000017941 */ /* 0x000fea0003800000 */
.L_x_422:
        /* <DEDUP_REMOVED lines=12> */
.L_x_425:
[----:B------:R-:W-:Y:S05]  /*1a150*/  BSYNC B1 ;  /* 0x0000000000017941 */ /* 0x000fea0003800000 */
.L_x_424:
        /* <DEDUP_REMOVED lines=9> */
.L_x_427:
[----:B------:R-:W-:Y:S05]  /*1a1f0*/  BSYNC B1 ;  /* 0x0000000000017941 */ /* 0x000fea0003800000 */
.L_x_426:
        /* <DEDUP_REMOVED lines=9> */
.L_x_429:
[----:B------:R-:W-:Y:S05]  /*1a290*/  BSYNC B1 ;  /* 0x0000000000017941 */ /* 0x000fea0003800000 */
.L_x_428:
        /* <DEDUP_REMOVED lines=12> */
.L_x_431:
[----:B------:R-:W-:Y:S05]  /*1a360*/  BSYNC B1 ;  /* 0x0000000000017941 */ /* 0x000fea0003800000 */
.L_x_430:
        /* <DEDUP_REMOVED lines=12> */
.L_x_433:
[----:B------:R-:W-:Y:S05]  /*1a430*/  BSYNC B1 ;  /* 0x0000000000017941 */ /* 0x000fea0003800000 */
.L_x_432:
        /* <DEDUP_REMOVED lines=9> */
.L_x_435:
[----:B------:R-:W-:Y:S05]  /*1a4d0*/  BSYNC B1 ;  /* 0x0000000000017941 */ /* 0x000fea0003800000 */
.L_x_434:
        /* <DEDUP_REMOVED lines=9> */
.L_x_437:
[----:B------:R-:W-:Y:S05]  /*1a570*/  BSYNC B1 ;  /* 0x0000000000017941 */ /* 0x000fea0003800000 */
.L_x_436:
        /* <DEDUP_REMOVED lines=12> */
.L_x_439:
[----:B------:R-:W-:Y:S05]  /*1a640*/  BSYNC B1 ;  /* 0x0000000000017941 */ /* 0x000fea0003800000 */
.L_x_438:
        /* <DEDUP_REMOVED lines=12> */
.L_x_441:
[----:B------:R-:W-:Y:S05]  /*1a710*/  BSYNC B1 ;  /* 0x0000000000017941 */ /* 0x000fea0003800000 */
.L_x_440:
        /* <DEDUP_REMOVED lines=9> */
.L_x_443:
[----:B------:R-:W-:Y:S05]  /*1a7b0*/  BSYNC B1 ;  /* 0x0000000000017941 */ /* 0x000fea0003800000 */
.L_x_442:
        /* <DEDUP_REMOVED lines=9> */
.L_x_445:
[----:B------:R-:W-:Y:S05]  /*1a850*/  BSYNC B1 ;  /* 0x0000000000017941 */ /* 0x000fea0003800000 */
.L_x_444:
        /* <DEDUP_REMOVED lines=12> */
.L_x_447:
[----:B------:R-:W-:Y:S05]  /*1a920*/  BSYNC B1 ;  /* 0x0000000000017941 */ /* 0x000fea0003800000 */
.L_x_446:
        /* <DEDUP_REMOVED lines=12> */
.L_x_449:
[----:B------:R-:W-:Y:S05]  /*1a9f0*/  BSYNC B1 ;  /* 0x0000000000017941 */ /* 0x000fea0003800000 */
.L_x_448:
        /* <DEDUP_REMOVED lines=9> */
.L_x_451:
[----:B------:R-:W-:Y:S05]  /*1aa90*/  BSYNC B1 ;  /* 0x0000000000017941 */ /* 0x000fea0003800000 */
.L_x_450:
        /* <DEDUP_REMOVED lines=9> */
.L_x_453:
[----:B------:R-:W-:Y:S05]  /*1ab30*/  BSYNC B1 ;  /* 0x0000000000017941 */ /* 0x000fea0003800000 */
.L_x_452:
        /* <DEDUP_REMOVED lines=12> */
.L_x_455:
[----:B------:R-:W-:Y:S05]  /*1ac00*/  BSYNC B1 ;  /* 0x0000000000017941 */ /* 0x000fea0003800000 */
.L_x_454:
        /* <DEDUP_REMOVED lines=12> */
.L_x_457:
[----:B------:R-:W-:Y:S05]  /*1acd0*/  BSYNC B1 ;  /* 0x0000000000017941 */ /* 0x000fea0003800000 */
.L_x_456:
        /* <DEDUP_REMOVED lines=9> */
.L_x_459:
[----:B------:R-:W-:Y:S05]  /*1ad70*/  BSYNC B1 ;  /* 0x0000000000017941 */ /* 0x000fea0003800000 */
.L_x_458:
        /* <DEDUP_REMOVED lines=9> */
.L_x_461:
[----:B------:R-:W-:Y:S05]  /*1ae10*/  BSYNC B1 ;  /* 0x0000000000017941 */ /* 0x000fea0003800000 */
.L_x_460:
        /* <DEDUP_REMOVED lines=12> */
.L_x_463:
[----:B------:R-:W-:Y:S05]  /*1aee0*/  BSYNC B1 ;  /* 0x0000000000017941 */ /* 0x000fea0003800000 */
.L_x_462:
        /* <DEDUP_REMOVED lines=12> */
.L_x_465:
[----:B------:R-:W-:Y:S05]  /*1afb0*/  BSYNC B1 ;  /* 0x0000000000017941 */ /* 0x000fea0003800000 */
.L_x_464:
        /* <DEDUP_REMOVED lines=9> */
.L_x_467:
[----:B------:R-:W-:Y:S05]  /*1b050*/  BSYNC B1 ;  /* 0x0000000000017941 */ /* 0x000fea0003800000 */
.L_x_466:
        /* <DEDUP_REMOVED lines=9> */
.L_x_469:
[----:B------:R-:W-:Y:S05]  /*1b0f0*/  BSYNC B1 ;  /* 0x0000000000017941 */ /* 0x000fea0003800000 */
.L_x_468:
        /* <DEDUP_REMOVED lines=12> */
.L_x_471:
[----:B------:R-:W-:Y:S05]  /*1b1c0*/  BSYNC B1 ;  /* 0x0000000000017941 */ /* 0x000fea0003800000 */
.L_x_470:
        /* <DEDUP_REMOVED lines=12> */
.L_x_473:
[----:B------:R-:W-:Y:S05]  /*1b290*/  BSYNC B1 ;  /* 0x0000000000017941 */ /* 0x000fea0003800000 */
.L_x_472:
        /* <DEDUP_REMOVED lines=9> */
.L_x_475:
[----:B------:R-:W-:Y:S05]  /*1b330*/  BSYNC B1 ;  /* 0x0000000000017941 */ /* 0x000fea0003800000 */
.L_x_474:
        /* <DEDUP_REMOVED lines=9> */
.L_x_477:
[----:B------:R-:W-:Y:S05]  /*1b3d0*/  BSYNC B1 ;  /* 0x0000000000017941 */ /* 0x000fea0003800000 */
.L_x_476:
        /* <DEDUP_REMOVED lines=12> */
.L_x_479:
[----:B------:R-:W-:Y:S05]  /*1b4a0*/  BSYNC B1 ;  /* 0x0000000000017941 */ /* 0x000fea0003800000 */
.L_x_478:
        /* <DEDUP_REMOVED lines=12> */
.L_x_481:
[----:B------:R-:W-:Y:S05]  /*1b570*/  BSYNC B1 ;  /* 0x0000000000017941 */ /* 0x000fea0003800000 */
.L_x_480:
        /* <DEDUP_REMOVED lines=9> */
.L_x_483:
[----:B------:R-:W-:Y:S05]  /*1b610*/  BSYNC B1 ;  /* 0x0000000000017941 */ /* 0x000fea0003800000 */
.L_x_482:
        /* <DEDUP_REMOVED lines=9> */
.L_x_485:
[----:B------:R-:W-:Y:S05]  /*1b6b0*/  BSYNC B1 ;  /* 0x0000000000017941 */ /* 0x000fea0003800000 */
.L_x_484:
        /* <DEDUP_REMOVED lines=12> */
.L_x_487:
[----:B------:R-:W-:Y:S05]  /*1b780*/  BSYNC B1 ;  /* 0x0000000000017941 */ /* 0x000fea0003800000 */
.L_x_486:
        /* <DEDUP_REMOVED lines=12> */
.L_x_489:
[----:B------:R-:W-:Y:S05]  /*1b850*/  BSYNC B1 ;  /* 0x0000000000017941 */ /* 0x000fea0003800000 */
.L_x_488:
        /* <DEDUP_REMOVED lines=9> */
.L_x_491:
[----:B------:R-:W-:Y:S05]  /*1b8f0*/  BSYNC B1 ;  /* 0x0000000000017941 */ /* 0x000fea0003800000 */
.L_x_490:
        /* <DEDUP_REMOVED lines=9> */
.L_x_493:
[----:B------:R-:W-:Y:S05]  /*1b990*/  BSYNC B1 ;  /* 0x0000000000017941 */ /* 0x000fea0003800000 */
.L_x_492:
        /* <DEDUP_REMOVED lines=12> */
.L_x_495:
[----:B------:R-:W-:Y:S05]  /*1ba60*/  BSYNC B1 ;  /* 0x0000000000017941 */ /* 0x000fea0003800000 */
.L_x_494:
        /* <DEDUP_REMOVED lines=12> */
.L_x_497:
[----:B------:R-:W-:Y:S05]  /*1bb30*/  BSYNC B1 ;  /* 0x0000000000017941 */ /* 0x000fea0003800000 */
.L_x_496:
        /* <DEDUP_REMOVED lines=9> */
.L_x_499:
[----:B------:R-:W-:Y:S05]  /*1bbd0*/  BSYNC B1 ;  /* 0x0000000000017941 */ /* 0x000fea0003800000 */
.L_x_498:
        /* <DEDUP_REMOVED lines=9> */
.L_x_501:
[----:B------:R-:W-:Y:S05]  /*1bc70*/  BSYNC B1 ;  /* 0x0000000000017941 */ /* 0x000fea0003800000 */
.L_x_500:
        /* <DEDUP_REMOVED lines=12> */
.L_x_503:
[----:B------:R-:W-:Y:S05]  /*1bd40*/  BSYNC B1 ;  /* 0x0000000000017941 */ /* 0x000fea0003800000 */
.L_x_502:
        /* <DEDUP_REMOVED lines=12> */
.L_x_505:
[----:B------:R-:W-:Y:S05]  /*1be10*/  BSYNC B1 ;  /* 0x0000000000017941 */ /* 0x000fea0003800000 */
.L_x_504:
        /* <DEDUP_REMOVED lines=9> */
.L_x_507:
[----:B------:R-:W-:Y:S05]  /*1beb0*/  BSYNC B1 ;  /* 0x0000000000017941 */ /* 0x000fea0003800000 */
.L_x_506:
        /* <DEDUP_REMOVED lines=9> */
.L_x_509:
[----:B------:R-:W-:Y:S05]  /*1bf50*/  BSYNC B1 ;  /* 0x0000000000017941 */ /* 0x000fea0003800000 */
.L_x_508:
        /* <DEDUP_REMOVED lines=12> */
.L_x_511:
[----:B------:R-:W-:Y:S05]  /*1c020*/  BSYNC B1 ;  /* 0x0000000000017941 */ /* 0x000fea0003800000 */
.L_x_510:
        /* <DEDUP_REMOVED lines=12> */
.L_x_513:
[----:B------:R-:W-:Y:S05]  /*1c0f0*/  BSYNC B1 ;  /* 0x0000000000017941 */ /* 0x000fea0003800000 */
.L_x_512:
        /* <DEDUP_REMOVED lines=9> */
.L_x_515:
[----:B------:R-:W-:Y:S05]  /*1c190*/  BSYNC B1 ;  /* 0x0000000000017941 */ /* 0x000fea0003800000 */
.L_x_514:
        /* <DEDUP_REMOVED lines=9> */
.L_x_517:
[----:B------:R-:W-:Y:S05]  /*1c230*/  BSYNC B1 ;  /* 0x0000000000017941 */ /* 0x000fea0003800000 */
.L_x_516:
        /* <DEDUP_REMOVED lines=12> */
.L_x_519:
[----:B------:R-:W-:Y:S05]  /*1c300*/  BSYNC B1 ;  /* 0x0000000000017941 */ /* 0x000fea0003800000 */
.L_x_518:
        /* <DEDUP_REMOVED lines=12> */
.L_x_521:
[----:B------:R-:W-:Y:S05]  /*1c3d0*/  BSYNC B1 ;  /* 0x0000000000017941 */ /* 0x000fea0003800000 */
.L_x_520:
        /* <DEDUP_REMOVED lines=9> */
.L_x_523:
[----:B------:R-:W-:Y:S05]  /*1c470*/  BSYNC B1 ;  /* 0x0000000000017941 */ /* 0x000fea0003800000 */
.L_x_522:
        /* <DEDUP_REMOVED lines=9> */
.L_x_525:
[----:B------:R-:W-:Y:S05]  /*1c510*/  BSYNC B1 ;  /* 0x0000000000017941 */ /* 0x000fea0003800000 */
.L_x_524:
        /* <DEDUP_REMOVED lines=12> */
.L_x_527:
[----:B------:R-:W-:Y:S05]  /*1c5e0*/  BSYNC B1 ;  /* 0x0000000000017941 */ /* 0x000fea0003800000 */
.L_x_526:
        /* <DEDUP_REMOVED lines=12> */
.L_x_529:
[----:B------:R-:W-:Y:S05]  /*1c6b0*/  BSYNC B1 ;  /* 0x0000000000017941 */ /* 0x000fea0003800000 */
.L_x_528:
        /* <DEDUP_REMOVED lines=9> */
.L_x_531:
[----:B------:R-:W-:Y:S05]  /*1c750*/  BSYNC B1 ;  /* 0x0000000000017941 */ /* 0x000fea0003800000 */
.L_x_530:
        /* <DEDUP_REMOVED lines=9> */
.L_x_533:
[----:B------:R-:W-:Y:S05]  /*1c7f0*/  BSYNC B1 ;  /* 0x0000000000017941 */ /* 0x000fea0003800000 */
.L_x_532:
[----:B-----5:R-:W-:Y:S01]  /*1c800*/  HADD2.F32 R5, -RZ, R3.H0_H0 ;  /* 0x20000003ff057230 */ /* 0x020fe20000004100 */
[----:B0-----:R-:W-:Y:S01]  /*1c810*/  @P2 MOV R4, R158 ;  /* 0x0000009e00042202 */ /* 0x001fe20000000f00 */
[----:B------:R-:W-:Y:S01]  /*1c820*/  BSSY B1, `(.L_x_534) ;  /* 0x000000a000017945 */ /* 0x000fe20003800000 */
[----:B------:R-:W-:Y:S02]  /*1c830*/  ISETP.GT.AND P1, PT, R0, 0xf9, P1 ;  /* 0x000000f90000780c */ /* 0x000fe40000f24270 */
[----:B------:R-:W-:-:S04]  /*1c840*/  FMUL R5, R5, R16 ;  /* 0x0000001005057220 */ /* 0x000fc80000400000 */
[----:B------:R-:W-:-:S05]  /*1c850*/  FFMA R5, R150, R2, R5 ;  /* 0x0000000296057223 */ /* 0x000fca0000000005 */
[----:B------:R-:W-:-:S04]  /*1c860*/  F2FP.F16.F32.PACK_AB R5, RZ, R5 ;  /* 0x00000005ff05723e */ /* 0x000fc800000000ff */
[----:B-1--4-:R-:W-:Y:S01]  /*1c870*/  PRMT R6, R5, 0x7610, R6 ;  /* 0x0000761005067816 */ /* 0x012fe20000000006 */
[----:B------:R-:W-:-:S05]  /*1c880*/  @P2 IMAD.MOV.U32 R5, RZ, RZ, R159 ;  /* 0x000000ffff052224 */ /* 0x000fca00078e009f */
[----:B------:R0:W-:Y:S01]  /*1c890*/  @P2 STG.E.U16 desc[UR44][R4.64+0x1f0], R6 ;  /* 0x0001f00604002986 */ /* 0x0001e2000c10152c */
[----:B------:R-:W-:Y:S05]  /*1c8a0*/  @!P1 BRA `(.L_x_535) ;  /* 0x0000000000049947 */ /* 0x000fea0003800000 */
[----:B------:R1:W5:Y:S02]  /*1c8b0*/  LDG.E.LTC128B.U16 R3, desc[UR44][R12.64+0x1f2] ;  /* 0x0001f22c0c037981 */ /* 0x000364000c1e1520 */
.L_x_535:
[----:B------:R-:W-:Y:S05]  /*1c8c0*/  BSYNC B1 ;  /* 0x0000000000017941 */ /* 0x000fea0003800000 */
.L_x_534:
[----:B------:R-:W-:Y:S05]  /*1c8d0*/  @!P1 BRA `(.L_x_536) ;  /* 0x0000004c00b09947 */ /* 0x000fea0003800000 */
[----:B-----5:R-:W-:-:S05]  /*1c8e0*/  HADD2.F32 R3, -RZ, R3.H0_H0 ;  /* 0x20000003ff037230 */ /* 0x020fca0000004100 */
[----:B------:R-:W-:-:S04]  /*1c8f0*/  FMUL R0, R3, R16 ;  /* 0x0000001003007220 */ /* 0x000fc80000400000 */
[----:B------:R-:W-:-:S05]  /*1c900*/  FFMA R0, R151, R2, R0 ;  /* 0x0000000297007223 */ /* 0x000fca0000000000 */
[----:B------:R-:W-:-:S05]  /*1c910*/  F2FP.F16.F32.PACK_AB R0, RZ, R0 ;  /* 0x00000000ff00723e */ /* 0x000fca00000000ff */
[----:B------:R4:W-:Y:S01]  /*1c920*/  STG.E.U16 desc[UR44][R158.64+0x1f2], R0 ;  /* 0x0001f2009e007986 */ /* 0x0009e2000c10152c */
[----:B------:R-:W-:Y:S05]  /*1c930*/  BRA `(.L_x_536) ;  /* 0x0000004c00987947 */ /* 0x000fea0003800000 */
.L_x_29:
[----:B------:R-:W2:Y:S01]  /*1c940*/  LDL.LU R3, [R1] ;  /* 0x0000000001037983 */ /* 0x000ea20000300800 */
[----:B------:R-:W-:-:S03]  /*1c950*/  ULDC.64 UR4, c[0x0][0x5c0] ;  /* 0x0001700000047ab9 */ /* 0x000fc60000000a00 */
[----:B------:R-:W3:Y:S04]  /*1c960*/  LDL.LU R9, [R1+0x60] ;  /* 0x0000600001097983 */ /* 0x000ee80000300800 */
[----:B------:R-:W4:Y:S04]  /*1c970*/  LDL.LU R11, [R1+0x8c] ;  /* 0x00008c00010b7983 */ /* 0x000f280000300800 */
[----:B------:R-:W5:Y:S04]  /*1c980*/  LDL.LU R235, [R1+0x9c] ;  /* 0x00009c0001eb7983 */ /* 0x000f680000300800 */
        /* <DEDUP_REMOVED lines=75> */
[----:B------:R-:W5:Y:S01]  /*1ce40*/  LDL.LU R158, [R1+0x1cc] ;  /* 0x0001cc00019e7983 */ /* 0x000f620000300800 */
[----:B--2---:R-:W-:-:S03]  /*1ce50*/  FMUL R3, R3, R2 ;  /* 0x0000000203037220 */ /* 0x004fc60000400000 */
[----:B------:R-:W2:Y:S01]  /*1ce60*/  LDL.LU R157, [R1+0x1d0] ;  /* 0x0001d000019d7983 */ /* 0x000ea20000300800 */
[----:B------:R-:W-:-:S03]  /*1ce70*/  LEA R4, P0, R6, UR4, 0x1 ;  /* 0x0000000406047c11 */ /* 0x000fc6000f8008ff */
[----:B------:R-:W2:Y:S04]  /*1ce80*/  LDL.LU R156, [R1+0x1d4] ;  /* 0x0001d400019c7983 */ /* 0x000ea80000300800 */
[----:B------:R-:W2:Y:S04]  /*1ce90*/  LDL.LU R155, [R1+0x1d8] ;  /* 0x0001d800019b7983 */ /* 0x000ea80000300800 */
[----:B------:R-:W2:Y:S04]  /*1cea0*/  LDL.LU R154, [R1+0x1dc] ;  /* 0x0001dc00019a7983 */ /* 0x000ea80000300800 */
[----:B------:R-:W2:Y:S01]  /*1ceb0*/  LDL.LU R153, [R1+0x1e0] ;  /* 0x0001e00001997983 */ /* 0x000ea20000300800 */
[----:B------:R-:W-:-:S03]  /*1cec0*/  LEA.HI.X R5, R6, UR5, R10, 0x1, P0 ;  /* 0x0000000506057c11 */ /* 0x000fc600080f0c0a */
[----:B------:R-:W2:Y:S01]  /*1ced0*/  LDL.LU R152, [R1+0x1e4] ;  /* 0x0001e40001987983 */ /* 0x000ea20000300800 */
[----:B------:R-:W-:-:S03]  /*1cee0*/  F2FP.F16.F32.PACK_AB R3, RZ, R3 ;  /* 0x00000003ff03723e */ /* 0x000fc600000000ff */
[----:B------:R-:W2:Y:S04]  /*1cef0*/  LDL.LU R23, [R1+0x1e8] ;  /* 0x0001e80001177983 */ /* 0x000ea80000300800 */
[----:B------:R-:W2:Y:S04]  /*1cf00*/  LDL.LU R22, [R1+0x1ec] ;  /* 0x0001ec0001167983 */ /* 0x000ea80000300800 */
[----:B------:R-:W2:Y:S04]  /*1cf10*/  LDL.LU R21, [R1+0x1f0] ;  /* 0x0001f00001157983 */ /* 0x000ea80000300800 */
[----:B------:R-:W2:Y:S04]  /*1cf20*/  LDL.LU R20, [R1+0x1f4] ;  /* 0x0001f40001147983 */ /* 0x000ea80000300800 */
[----:B------:R-:W2:Y:S04]  /*1cf30*/  LDL.LU R19, [R1+0x1f8] ;  /* 0x0001f80001137983 */ /* 0x000ea80000300800 */
[----:B------:R-:W2:Y:S04]  /*1cf40*/  LDL.LU R18, [R1+0x1fc] ;  /* 0x0001fc0001127983 */ /* 0x000ea80000300800 */
[----:B------:R-:W3:Y:S04]  /*1cf50*/  LDL.LU R7, [R1+0x8] ;  /* 0x0000080001077983 */ /* 0x000ee80000300800 */
[----:B------:R-:W4:Y:S04]  /*1cf60*/  LDL.LU R6, [R1+0xc] ;  /* 0x00000c0001067983 */ /* 0x000f280000300800 */
[----:B------:R0:W-:Y:S04]  /*1cf70*/  @P1 STG.E.U16 desc[UR44][R4.64], R3 ;  /* 0x0000000304001986 */ /* 0x0001e8000c10152c */
[----:B0-----:R-:W5:Y:S01]  /*1cf80*/  LDL.LU R3, [R1+0x4] ;  /* 0x0000040001037983 */ /* 0x001f620000300800 */
[----:B------:R-:W-:Y:S01]  /*1cf90*/  ISETP.GT.AND P0, PT, R0, 0x1, P3 ;  /* 0x000000010000780c */ /* 0x000fe20001f04270 */
[----:B------:R-:W-:Y:S01]  /*1cfa0*/  USHF.L.U32 UR5, UR8, 0x4, URZ ;  /* 0x0000000408057899 */ /* 0x000fe2000800063f */
[----:B------:R-:W-:Y:S01]  /*1cfb0*/  ISETP.GT.AND P2, PT, R17, 0x8, PT ;  /* 0x000000081100780c */ /* 0x000fe20003f44270 */
[----:B------:R-:W-:Y:S01]  /*1cfc0*/  USHF.L.U64.HI UR4, UR8, 0x4, UR9 ;  /* 0x0000000408047899 */ /* 0x000fe20008010209 */
[----:B---3--:R-:W-:-:S05]  /*1cfd0*/  FMUL R7, R7, R2 ;  /* 0x0000000207077220 */ /* 0x008fca0000400000 */
[----:B------:R-:W-:-:S04]  /*1cfe0*/  F2FP.F16.F32.PACK_AB R7, RZ, R7 ;  /* 0x00000007ff07723e */ /* 0x000fc800000000ff */
[----:B------:R-:W-:Y:S01]  /*1cff0*/  PRMT R8, R7, 0x7610, R8 ;  /* 0x0000761007087816 */ /* 0x000fe20000000008 */
[----:B-----5:R-:W-:-:S05]  /*1d000*/  FMUL R3, R3, R2 ;  /* 0x0000000203037220 */ /* 0x020fca0000400000 */
[----:B------:R-:W-:-:S05]  /*1d010*/  F2FP.F16.F32.PACK_AB R3, RZ, R3 ;  /* 0x00000003ff03723e */ /* 0x000fca00000000ff */
[----:B------:R4:W-:Y:S01]  /*1d020*/  @P0 STG.E.U16 desc[UR44][R4.64+0x2], R3 ;  /* 0x0000020304000986 */ /* 0x0009e2000c10152c */
[----:B------:R-:W-:Y:S01]  /*1d030*/  ISETP.GT.AND P0, PT, R0, RZ, P2 ;  /* 0x000000ff0000720c */ /* 0x000fe20001704270 */
[----:B----4-:R-:W-:Y:S01]  /*1d040*/  FMUL R3, R6, R2 ;  /* 0x0000000206037220 */ /* 0x010fe20000400000 */
[----:B------:R-:W-:-:S04]  /*1d050*/  IADD3 R6, P1, R4, UR5, RZ ;  /* 0x0000000504067c10 */ /* 0x000fc8000ff3e0ff */
[----:B------:R-:W-:Y:S02]  /*1d060*/  IADD3.X R7, R5, UR4, RZ, P1, !PT ;  /* 0x0000000405077c10 */ /* 0x000fe40008ffe4ff */
[----:B------:R-:W-:-:S05]  /*1d070*/  F2FP.F16.F32.PACK_AB R3, RZ, R3 ;  /* 0x00000003ff03723e */ /* 0x000fca00000000ff */
[----:B------:R0:W-:Y:S01]  /*1d080*/  @P0 STG.E.U16 desc[UR44][R6.64], R8 ;  /* 0x0000000806000986 */ /* 0x0001e2000c10152c */
[----:B------:R-:W-:-:S03]  /*1d090*/  ISETP.GT.AND P0, PT, R0, 0x1, P2 ;  /* 0x000000010000780c */ /* 0x000fc60001704270 */
[----:B0-----:R-:W3:Y:S10]  /*1d0a0*/  LDL.LU R8, [R1+0x50] ;  /* 0x0000500001087983 */ /* 0x001ef40000300800 */
[----:B------:R0:W-:Y:S04]  /*1d0b0*/  @P0 STG.E.U16 desc[UR44][R6.64+0x2], R3 ;  /* 0x0000020306000986 */ /* 0x0001e8000c10152c */
[----:B0-----:R-:W4:Y:S01]  /*1d0c0*/  LDL.LU R3, [R1+0x10] ;  /* 0x0000100001037983 */ /* 0x001f220000300800 */
[----:B------:R-:W-:Y:S01]  /*1d0d0*/  ISETP.GT.AND P0, PT, R0, 0x8, P3 ;  /* 0x000000080000780c */ /* 0x000fe20001f04270 */
[----:B----4-:R-:W-:-:S05]  /*1d0e0*/  FMUL R3, R3, R2 ;  /* 0x0000000203037220 */ /* 0x010fca0000400000 */
[----:B------:R-:W-:-:S07]  /*1d0f0*/  F2FP.F16.F32.PACK_AB R3, RZ, R3 ;  /* 0x00000003ff03723e */ /* 0x000fce00000000ff */
        /* <DEDUP_REMOVED lines=73> */
[----:B---3--:R-:W-:-:S05]  /*1d590*/  FMUL R8, R8, R2 ;  /* 0x0000000208087220 */ /* 0x008fca0000400000 */
[----:B------:R-:W-:Y:S01]  /*1d5a0*/  F2FP.F16.F32.PACK_AB R8, RZ, R8 ;  /* 0x00000008ff08723e */ /* 0x000fe200000000ff */
[----:B----4-:R-:W-:-:S05]  /*1d5b0*/  FMUL R3, R3, R2 ;  /* 0x0000000203037220 */ /* 0x010fca0000400000 */
[----:B------:R-:W-:-:S05]  /*1d5c0*/  F2FP.F16.F32.PACK_AB R3, RZ, R3 ;  /* 0x00000003ff03723e */ /* 0x000fca00000000ff */
[----:B------:R0:W-:Y:S01]  /*1d5d0*/  @P0 STG.E.U16 desc[UR44][R6.64+0x42], R3 ;  /* 0x0000420306000986 */ /* 0x0001e2000c10152c */
[----:B------:R-:W-:-:S03]  /*1d5e0*/  ISETP.GT.AND P0, PT, R0, 0x28, P3 ;  /* 0x000000280000780c */ /* 0x000fc60001f04270 */
[----:B0-----:R-:W3:Y:S01]  /*1d5f0*/  LDL.LU R3, [R1+0x54] ;  /* 0x0000540001037983 */ /* 0x001ee20000300800 */
[----:B------:R-:W-:-:S09]  /*1d600*/  ISETP.GT.AND P1, PT, R0, 0x29, P3 ;  /* 0x000000290000780c */ /* 0x000fd20001f24270 */
[----:B------:R0:W-:Y:S04]  /*1d610*/  @P0 STG.E.U16 desc[UR44][R4.64+0x50], R8 ;  /* 0x0000500804000986 */ /* 0x0001e8000c10152c */
[----:B0-----:R-:W4:Y:S01]  /*1d620*/  LDL.LU R8, [R1+0x58] ;  /* 0x0000580001087983 */ /* 0x001f220000300800 */
[----:B---3--:R-:W-:-:S05]  /*1d630*/  FMUL R3, R3, R2 ;  /* 0x0000000203037220 */ /* 0x008fca0000400000 */
[----:B------:R-:W-:-:S05]  /*1d640*/  F2FP.F16.F32.PACK_AB R3, RZ, R3 ;  /* 0x00000003ff03723e */ /* 0x000fca00000000ff */
[----:B------:R0:W-:Y:S01]  /*1d650*/  @P1 STG.E.U16 desc[UR44][R4.64+0x52], R3 ;  /* 0x0000520304001986 */ /* 0x0001e2000c10152c */
[----:B----4-:R-:W-:-:S05]  /*1d660*/  FMUL R8, R8, R2 ;  /* 0x0000000208087220 */ /* 0x010fca0000400000 */
[----:B------:R-:W-:Y:S01]  /*1d670*/  F2FP.F16.F32.PACK_AB R8, RZ, R8 ;  /* 0x00000008ff08723e */ /* 0x000fe200000000ff */
[----:B0-----:R-:W3:Y:S03]  /*1d680*/  LDL.LU R3, [R1+0x5c] ;  /* 0x00005c0001037983 */ /* 0x001ee60000300800 */
[----:B------:R-:W-:Y:S02]  /*1d690*/  PRMT R10, R8, 0x7610, R10 ;  /* 0x00007610080a7816 */ /* 0x000fe4000000000a */
[----:B------:R-:W4:Y:S01]  /*1d6a0*/  LDL.LU R8, [R1+0x64] ;  /* 0x0000640001087983 */ /* 0x000f220000300800 */
[C---:B------:R-:W-:Y:S02]  /*1d6b0*/  ISETP.GT.AND P1, PT, R0.reuse, 0x28, P2 ;  /* 0x000000280000780c */ /* 0x040fe40001724270 */
[C---:B------:R-:W-:Y:S02]  /*1d6c0*/  ISETP.GT.AND P4, PT, R0.reuse, 0x29, P2 ;  /* 0x000000290000780c */ /* 0x040fe40001784270 */
[C---:B------:R-:W-:Y:S01]  /*1d6d0*/  ISETP.GT.AND P5, PT, R0.reuse, 0x30, P3 ;  /* 0x000000300000780c */ /* 0x040fe20001fa4270 */
[----:B------:R-:W-:Y:S01]  /*1d6e0*/  FMUL R9, R9, R2 ;  /* 0x0000000209097220 */ /* 0x000fe20000400000 */
[----:B------:R-:W-:-:S04]  /*1d6f0*/  ISETP.GT.AND P0, PT, R0, 0x31, P3 ;  /* 0x000000310000780c */ /* 0x000fc80001f04270 */
[----:B------:R-:W-:-:S03]  /*1d700*/  F2FP.F16.F32.PACK_AB R9, RZ, R9 ;  /* 0x00000009ff09723e */ /* 0x000fc600000000ff */
[----:B------:R0:W-:Y:S04]  /*1d710*/  @P1 STG.E.U16 desc[UR44][R6.64+0x50], R10 ;  /* 0x0000500a06001986 */ /* 0x0001e8000c10152c */
[----:B0-----:R-:W5:Y:S01]  /*1d720*/  LDL.LU R10, [R1+0x74] ;  /* 0x00007400010a7983 */ /* 0x001f620000300800 */
[----:B---3--:R-:W-:-:S05]  /*1d730*/  FMUL R3, R3, R2 ;  /* 0x0000000203037220 */ /* 0x008fca0000400000 */
[----:B------:R-:W-:Y:S01]  /*1d740*/  F2FP.F16.F32.PACK_AB R3, RZ, R3 ;  /* 0x00000003ff03723e */ /* 0x000fe200000000ff */
[----:B----4-:R-:W-:-:S04]  /*1d750*/  FMUL R8, R8, R2 ;  /* 0x0000000208087220 */ /* 0x010fc80000400000 */
[----:B------:R0:W-:Y:S04]  /*1d760*/  @P4 STG.E.U16 desc[UR44][R6.64+0x52], R3 ;  /* 0x0000520306004986 */ /* 0x0001e8000c10152c */
[----:B------:R1:W-:Y:S01]  /*1d770*/  @P5 STG.E.U16 desc[UR44][R4.64+0x60], R9 ;  /* 0x0000600904005986 */ /* 0x0003e2000c10152c */
[----:B0-----:R-:W-:-:S03]  /*1d780*/  F2FP.F16.F32.PACK_AB R3, RZ, R8 ;  /* 0x00000008ff03723e */ /* 0x001fc600000000ff */
[----:B------:R-:W3:Y:S01]  /*1d790*/  LDL.LU R8, [R1+0x68] ;  /* 0x0000680001087983 */ /* 0x000ee20000300800 */
[----:B-1----:R-:W-:-:S03]  /*1d7a0*/  PRMT R9, R3, 0x7610, R9 ;  /* 0x0000761003097816 */ /* 0x002fc60000000009 */
[----:B------:R-:W4:Y:S04]  /*1d7b0*/  LDL.LU R3, [R1+0x6c] ;  /* 0x00006c0001037983 */ /* 0x000f280000300800 */
[----:B------:R0:W-:Y:S04]  /*1d7c0*/  @P0 STG.E.U16 desc[UR44][R4.64+0x62], R9 ;  /* 0x0000620904000986 */ /* 0x0001e8000c10152c */
[----:B0-----:R-:W2:Y:S01]  /*1d7d0*/  LDL.LU R9, [R1+0x70] ;  /* 0x0000700001097983 */ /* 0x001ea20000300800 */
[----:B------:R-:W-:Y:S01]  /*1d7e0*/  ISETP.GT.AND P1, PT, R0, 0x30, P2 ;  /* 0x000000300000780c */ /* 0x000fe20001724270 */
[----:B---3--:R-:W-:-:S05]  /*1d7f0*/  FMUL R8, R8, R2 ;  /* 0x0000000208087220 */ /* 0x008fca0000400000 */
[----:B------:R-:W-:-:S07]  /*1d800*/  F2FP.F16.F32.PACK_AB R8, RZ, R8 ;  /* 0x00000008ff08723e */ /* 0x000fce00000000ff */
[----:B------:R0:W-:Y:S01]  /*1d810*/  @P1 STG.E.U16 desc[UR44][R6.64+0x60], R8 ;  /* 0x0000600806001986 */ /* 0x0001e2000c10152c */
[----:B--2---:R-:W-:-:S05]  /*1d820*/  FMUL R9, R9, R2 ;  /* 0x0000000209097220 */ /* 0x004fca0000400000 */
[----:B0-----:R-:W-:-:S04]  /*1d830*/  F2FP.F16.F32.PACK_AB R8, RZ, R9 ;  /* 0x00000009ff08723e */ /* 0x001fc800000000ff */
[----:B------:R-:W-:Y:S02]  /*1d840*/  PRMT R9, R8, 0x7610, R9 ;  /* 0x0000761008097816 */ /* 0x000fe40000000009 */
[----:B------:R-:W2:Y:S01]  /*1d850*/  LDL.LU R8, [R1+0x78] ;  /* 0x0000780001087983 */ /* 0x000ea20000300800 */
[----:B------:R-:W-:Y:S01]  /*1d860*/  ISETP.GT.AND P4, PT, R0, 0x31, P2 ;  /* 0x000000310000780c */ /* 0x000fe20001784270 */
[-C--:B----4-:R-:W-:Y:S01]  /*1d870*/  FMUL R3, R3, R2.reuse ;  /* 0x0000000203037220 */ /* 0x090fe20000400000 */
[----:B-----5:R-:W-:Y:S01]  /*1d880*/  FMUL R10, R10, R2 ;  /* 0x000000020a0a7220 */ /* 0x020fe20000400000 */
[----:B------:R-:W-:-:S03]  /*1d890*/  ISETP.GT.AND P5, PT, R0, 0x38, P3 ;  /* 0x000000380000780c */ /* 0x000fc60001fa4270 */
[----:B------:R-:W-:Y:S02]  /*1d8a0*/  F2FP.F16.F32.PACK_AB R3, RZ, R3 ;  /* 0x00000003ff03723e */ /* 0x000fe400000000ff */
[----:B------:R-:W-:-:S05]  /*1d8b0*/  ISETP.GT.AND P6, PT, R0, 0x39, P3 ;  /* 0x000000390000780c */ /* 0x000fca0001fc4270 */
[----:B------:R0:W-:Y:S04]  /*1d8c0*/  @P4 STG.E.U16 desc[UR44][R6.64+0x62], R3 ;  /* 0x0000620306004986 */ /* 0x0001e8000c10152c */
[----:B------:R1:W-:Y:S01]  /*1d8d0*/  @P5 STG.E.U16 desc[UR44][R4.64+0x70], R9 ;  /* 0x0000700904005986 */ /* 0x0003e2000c10152c */
[----:B0-----:R-:W-:-:S04]  /*1d8e0*/  F2FP.F16.F32.PACK_AB R3, RZ, R10 ;  /* 0x0000000aff03723e */ /* 0x001fc800000000ff */
[----:B------:R-:W-:Y:S01]  /*1d8f0*/  PRMT R10, R3, 0x7610, R10 ;  /* 0x00007610030a7816 */ /* 0x000fe2000000000a */
[----:B-1----:R-:W3:Y:S04]  /*1d900*/  LDL.LU R9, [R1+0x7c] ;  /* 0x00007c0001097983 */ /* 0x002ee80000300800 */
[----:B------:R0:W-:Y:S01]  /*1d910*/  @P6 STG.E.U16 desc[UR44][R4.64+0x72], R10 ;  /* 0x0000720a04006986 */ /* 0x0001e2000c10152c */
[----:B--2---:R-:W-:-:S05]  /*1d920*/  FMUL R8, R8, R2 ;  /* 0x0000000208087220 */ /* 0x004fca0000400000 */
[----:B------:R-:W-:Y:S02]  /*1d930*/  F2FP.F16.F32.PACK_AB R3, RZ, R8 ;  /* 0x00000008ff03723e */ /* 0x000fe400000000ff */
[----:B------:R-:W2:Y:S02]  /*1d940*/  LDL.LU R8, [R1+0x80] ;  /* 0x0000800001087983 */ /* 0x000ea40000300800 */
[----:B0-----:R-:W-:Y:S02]  /*1d950*/  PRMT R10, R3, 0x7610, R10 ;  /* 0x00007610030a7816 */ /* 0x001fe4000000000a */
[----:B------:R-:W4:Y:S01]  /*1d960*/  LDL.LU R3, [R1+0x84] ;  /* 0x0000840001037983 */ /* 0x000f220000300800 */
[----:B------:R-:W-:-:S13]  /*1d970*/  ISETP.GT.AND P0, PT, R0, 0x38, P2 ;  /* 0x000000380000780c */ /* 0x000fda0001704270 */
[----:B------:R0:W-:Y:S01]  /*1d980*/  @P0 STG.E.U16 desc[UR44][R6.64+0x70], R10 ;  /* 0x0000700a06000986 */ /* 0x0001e2000c10152c */
[-C--:B--2---:R-:W-:Y:S01]  /*1d990*/  FMUL R8, R8, R2.reuse ;  /* 0x0000000208087220 */ /* 0x084fe20000400000 */
[----:B----4-:R-:W-:-:S04]  /*1d9a0*/  FMUL R3, R3, R2 ;  /* 0x0000000203037220 */ /* 0x010fc80000400000 */
[----:B0-----:R-:W-:Y:S02]  /*1d9b0*/  F2FP.F16.F32.PACK_AB R10, RZ, R8 ;  /* 0x00000008ff0a723e */ /* 0x001fe400000000ff */
[----:B------:R-:W-:Y:S02]  /*1d9c0*/  F2FP.F16.F32.PACK_AB R8, RZ, R3 ;  /* 0x00000003ff08723e */ /* 0x000fe400000000ff */
[----:B------:R-:W2:Y:S01]  /*1d9d0*/  LDL.LU R3, [R1+0x88] ;  /* 0x0000880001037983 */ /* 0x000ea20000300800 */
[----:B------:R-:W-:Y:S01]  /*1d9e0*/  ISETP.GT.AND P1, PT, R0, 0x39, P2 ;  /* 0x000000390000780c */ /* 0x000fe20001724270 */
[----:B---3--:R-:W-:-:S05]  /*1d9f0*/  FMUL R9, R9, R2 ;  /* 0x0000000209097220 */ /* 0x008fca0000400000 */
[----:B------:R-:W-:-:S07]  /*1da00*/  F2FP.F16.F32.PACK_AB R9, RZ, R9 ;  /* 0x00000009ff09723e */ /* 0x000fce00000000ff */
[----:B------:R0:W-:Y:S04]  /*1da10*/  @P1 STG.E.U16 desc[UR44][R6.64+0x72], R9 ;  /* 0x0000720906001986 */ /* 0x0001e8000c10152c */
[----:B0-----:R-:W3:Y:S01]  /*1da20*/  LDL.LU R9, [R1+0x94] ;  /* 0x0000940001097983 */ /* 0x001ee20000300800 */
[----:B--2---:R-:W-:-:S05]  /*1da30*/  FMUL R3, R3, R2 ;  /* 0x0000000203037220 */ /* 0x004fca0000400000 */
[----:B------:R-:W-:-:S04]  /*1da40*/  F2FP.F16.F32.PACK_AB R3, RZ, R3 ;  /* 0x00000003ff03723e */ /* 0x000fc800000000ff */
[----:B------:R-:W-:Y:S02]  /*1da50*/  PRMT R12, R3, 0x7610, R12 ;  /* 0x00007610030c7816 */ /* 0x000fe4000000000c */
[----:B------:R-:W2:Y:S01]  /*1da60*/  LDL.LU R3, [R1+0x90] ;  /* 0x0000900001037983 */ /* 0x000ea20000300800 */
[----:B------:R-:W-:-:S13]  /*1da70*/  ISETP.GT.AND P4, PT, R0, 0x40, P3 ;  /* 0x000000400000780c */ /* 0x000fda0001f84270 */
[----:B------:R0:W-:Y:S01]  /*1da80*/  @P4 STG.E.U16 desc[UR44][R4.64+0x80], R10 ;  /* 0x0000800a04004986 */ /* 0x0001e2000c10152c */
[----:B--2---:R-:W-:-:S05]  /*1da90*/  FMUL R3, R3, R2 ;  /* 0x0000000203037220 */ /* 0x004fca0000400000 */
[----:B0-----:R-:W-:Y:S02]  /*1daa0*/  F2FP.F16.F32.PACK_AB R10, RZ, R3 ;  /* 0x00000003ff0a723e */ /* 0x001fe400000000ff */
[----:B------:R-:W2:Y:S01]  /*1dab0*/  LDL.LU R3, [R1+0x98] ;  /* 0x0000980001037983 */ /* 0x000ea20000300800 */
[C---:B------:R-:W-:Y:S02]  /*1dac0*/  ISETP.GT.AND P5, PT, R0.reuse, 0x41, P3 ;  /* 0x000000410000780c */ /* 0x040fe40001fa4270 */
[C---:B------:R-:W-:Y:S01]  /*1dad0*/  ISETP.GT.AND P0, PT, R0.reuse, 0x40, P2 ;  /* 0x000000400000780c */ /* 0x040fe20001704270 */
[-C--:B---3--:R-:W-:Y:S01]  /*1dae0*/  FMUL R9, R9, R2.reuse ;  /* 0x0000000209097220 */ /* 0x088fe20000400000 */
[C---:B------:R-:W-:Y:S01]  /*1daf0*/  ISETP.GT.AND P1, PT, R0.reuse, 0x41, P2 ;  /* 0x000000410000780c */ /* 0x040fe20001724270 */
[----:B------:R-:W-:Y:S01]  /*1db00*/  FMUL R11, R11, R2 ;  /* 0x000000020b0b7220 */ /* 0x000fe20000400000 */
[----:B------:R-:W-:Y:S02]  /*1db10*/  ISETP.GT.AND P4, PT, R0, 0x48, P3 ;  /* 0x000000480000780c */ /* 0x000fe40001f84270 */
[----:B------:R-:W-:-:S05]  /*1db20*/  F2FP.F16.F32.PACK_AB R9, RZ, R9 ;  /* 0x00000009ff09723e */ /* 0x000fca00000000ff */
[----:B------:R0:W-:Y:S01]  /*1db30*/  @P5 STG.E.U16 desc[UR44][R4.64+0x82], R8 ;  /* 0x0000820804005986 */ /* 0x0001e2000c10152c */
[----:B------:R-:W-:-:S03]  /*1db40*/  ISETP.GT.AND P5, PT, R0, 0x49, P3 ;  /* 0x000000490000780c */ /* 0x000fc60001fa4270 */
[----:B------:R1:W-:Y:S01]  /*1db50*/  @P0 STG.E.U16 desc[UR44][R6.64+0x80], R12 ;  /* 0x0000800c06000986 */ /* 0x0003e2000c10152c */
[----:B------:R-:W-:Y:S02]  /*1db60*/  ISETP.GT.AND P0, PT, R0, 0x48, P2 ;  /* 0x000000480000780c */ /* 0x000fe40001704270 */
[----:B------:R-:W-:Y:S02]  /*1db70*/  F2FP.F16.F32.PACK_AB R11, RZ, R11 ;  /* 0x0000000bff0b723e */ /* 0x000fe400000000ff */
[----:B0-----:R-:W-:-:S03]  /*1db80*/  PRMT R8, R10, 0x7610, R8 ;  /* 0x000076100a087816 */ /* 0x001fc60000000008 */
[----:B------:R-:W-:Y:S01]  /*1db90*/  @P1 STG.E.U16 desc[UR44][R6.64+0x82], R11 ;  /* 0x0000820b06001986 */ /* 0x000fe2000c10152c */
[----:B-1----:R-:W-:Y:S02]  /*1dba0*/  PRMT R12, R9, 0x7610, R12 ;  /* 0x00007610090c7816 */ /* 0x002fe4000000000c */
[C---:B------:R-:W-:Y:S01]  /*1dbb0*/  ISETP.GT.AND P1, PT, R0.reuse, 0x49, P2 ;  /* 0x000000490000780c */ /* 0x040fe20001724270 */
[----:B------:R0:W-:Y:S01]  /*1dbc0*/  @P4 STG.E.U16 desc[UR44][R4.64+0x90], R8 ;  /* 0x0000900804004986 */ /* 0x0001e2000c10152c */
[----:B------:R-:W-:-:S03]  /*1dbd0*/  ISETP.GT.AND P4, PT, R0, 0x50, P3 ;  /* 0x000000500000780c */ /* 0x000fc60001f84270 */
[----:B------:R1:W-:Y:S01]  /*1dbe0*/  @P5 STG.E.U16 desc[UR44][R4.64+0x92], R12 ;  /* 0x0000920c04005986 */ /* 0x0003e2000c10152c */
[----:B0-----:R-:W-:Y:S01]  /*1dbf0*/  FMUL R8, R233, R2 ;  /* 0x00000002e9087220 */ /* 0x001fe20000400000 */
[----:B------:R-:W-:-:S04]  /*1dc00*/  ISETP.GT.AND P5, PT, R0, 0x51, P3 ;  /* 0x000000510000780c */ /* 0x000fc80001fa4270 */
[----:B------:R-:W-:-:S04]  /*1dc10*/  F2FP.F16.F32.PACK_AB R8, RZ, R8 ;  /* 0x00000008ff08723e */ /* 0x000fc800000000ff */
[----:B-1----:R-:W-:Y:S02]  /*1dc20*/  PRMT R12, R8, 0x7610, R12 ;  /* 0x00007610080c7816 */ /* 0x002fe4000000000c */
[----:B------:R-:W-:Y:S01]  /*1dc30*/  ISETP.GT.AND P6, PT, R0, 0x71, P3 ;  /* 0x000000710000780c */ /* 0x000fe20001fc4270 */
[----:B--2---:R-:W-:-:S05]  /*1dc40*/  FMUL R3, R3, R2 ;  /* 0x0000000203037220 */ /* 0x004fca0000400000 */
[----:B------:R-:W-:Y:S01]  /*1dc50*/  F2FP.F16.F32.PACK_AB R10, RZ, R3 ;  /* 0x00000003ff0a723e */ /* 0x000fe200000000ff */
[----:B------:R-:W-:-:S05]  /*1dc60*/  FMUL R3, R235, R2 ;  /* 0x00000002eb037220 */ /* 0x000fca0000400000 */
[----:B------:R-:W-:Y:S01]  /*1dc70*/  F2FP.F16.F32.PACK_AB R9, RZ, R3 ;  /* 0x00000003ff09723e */ /* 0x000fe200000000ff */
[-C--:B------:R-:W-:Y:S01]  /*1dc80*/  FMUL R3, R234, R2.reuse ;  /* 0x00000002ea037220 */ /* 0x080fe20000400000 */
[----:B------:R0:W-:Y:S04]  /*1dc90*/  @P0 STG.E.U16 desc[UR44][R6.64+0x90], R10 ;  /* 0x0000900a06000986 */ /* 0x0001e8000c10152c */
[----:B------:R-:W-:Y:S02]  /*1dca0*/  F2FP.F16.F32.PACK_AB R3, RZ, R3 ;  /* 0x00000003ff03723e */ /* 0x000fe400000000ff */
[----:B------:R-:W-:Y:S01]  /*1dcb0*/  PRMT R11, R9, 0x7610, R11 ;  /* 0x00007610090b7816 */ /* 0x000fe2000000000b */
[-C--:B------:R-:W-:Y:S01]  /*1dcc0*/  FMUL R9, R232, R2.reuse ;  /* 0x00000002e8097220 */ /* 0x080fe20000400000 */
[----:B0-----:R-:W-:Y:S01]  /*1dcd0*/  PRMT R10, R3, 0x7610, R10 ;  /* 0x00007610030a7816 */ /* 0x001fe2000000000a */
[----:B------:R-:W-:-:S02]  /*1dce0*/  FMUL R3, R231, R2 ;  /* 0x00000002e7037220 */ /* 0x000fc40000400000 */
[----:B------:R0:W-:Y:S01]  /*1dcf0*/  @P1 STG.E.U16 desc[UR44][R6.64+0x92], R11 ;  /* 0x0000920b06001986 */ /* 0x0001e2000c10152c */
[----:B------:R-:W-:Y:S02]  /*1dd00*/  ISETP.GT.AND P1, PT, R0, 0x50, P2 ;  /* 0x000000500000780c */ /* 0x000fe40001724270 */
[----:B------:R-:W-:Y:S02]  /*1dd10*/  F2FP.F16.F32.PACK_AB R9, RZ, R9 ;  /* 0x00000009ff09723e */ /* 0x000fe400000000ff */
[----:B------:R-:W-:Y:S01]  /*1dd20*/  F2FP.F16.F32.PACK_AB R8, RZ, R3 ;  /* 0x00000003ff08723e */ /* 0x000fe200000000ff */
[----:B------:R-:W-:Y:S01]  /*1dd30*/  FMUL R3, R230, R2 ;  /* 0x00000002e6037220 */ /* 0x000fe20000400000 */
[C---:B------:R-:W-:Y:S01]  /*1dd40*/  ISETP.GT.AND P0, PT, R0.reuse, 0x51, P2 ;  /* 0x000000510000780c */ /* 0x040fe20001704270 */
[----:B------:R1:W-:Y:S01]  /*1dd50*/  @P4 STG.E.U16 desc[UR44][R4.64+0xa0], R10 ;  /* 0x0000a00a04004986 */ /* 0x0003e2000c10152c */
[----:B------:R-:W-:Y:S02]  /*1dd60*/  ISETP.GT.AND P4, PT, R0, 0x58, P3 ;  /* 0x000000580000780c */ /* 0x000fe40001f84270 */
[----:B0-----:R-:W-:-:S02]  /*1dd70*/  PRMT R11, R9, 0x7610, R11 ;  /* 0x00007610090b7816 */ /* 0x001fc4000000000b */
[----:B------:R-:W-:Y:S01]  /*1dd80*/  F2FP.F16.F32.PACK_AB R9, RZ, R3 ;  /* 0x00000003ff09723e */ /* 0x000fe200000000ff */
[-C--:B------:R-:W-:Y:S01]  /*1dd90*/  FMUL R3, R228, R2.reuse ;  /* 0x00000002e4037220 */ /* 0x080fe20000400000 */
[----:B------:R-:W-:Y:S01]  /*1dda0*/  PRMT R13, R8, 0x7610, R13 ;  /* 0x00007610080d7816 */ /* 0x000fe2000000000d */
[----:B------:R-:W-:Y:S01]  /*1ddb0*/  FMUL R8, R229, R2 ;  /* 0x00000002e5087220 */ /* 0x000fe20000400000 */
[----:B------:R-:W-:Y:S01]  /*1ddc0*/  @P5 STG.E.U16 desc[UR44][R4.64+0xa2], R12 ;  /* 0x0000a20c04005986 */ /* 0x000fe2000c10152c */
[----:B------:R-:W-:Y:S02]  /*1ddd0*/  ISETP.GT.AND P5, PT, R0, 0x59, P3 ;  /* 0x000000590000780c */ /* 0x000fe40001fa4270 */
[----:B------:R-:W-:Y:S01]  /*1dde0*/  F2FP.F16.F32.PACK_AB R3, RZ, R3 ;  /* 0x00000003ff03723e */ /* 0x000fe200000000ff */
[----:B------:R0:W-:Y:S01]  /*1ddf0*/  @P1 STG.E.U16 desc[UR44][R6.64+0xa0], R11 ;  /* 0x0000a00b06001986 */ /* 0x0001e2000c10152c */
[----:B-1----:R-:W-:Y:S01]  /*1de00*/  F2FP.F16.F32.PACK_AB R10, RZ, R8 ;  /* 0x00000008ff0a723e */ /* 0x002fe200000000ff */
[----:B------:R-:W-:-:S02]  /*1de10*/  FMUL R8, R227, R2 ;  /* 0x00000002e3087220 */ /* 0x000fc40000400000 */
[----:B------:R-:W-:Y:S01]  /*1de20*/  @P0 STG.E.U16 desc[UR44][R6.64+0xa2], R13 ;  /* 0x0000a20d06000986 */ /* 0x000fe2000c10152c */
[C---:B------:R-:W-:Y:S02]  /*1de30*/  ISETP.GT.AND P0, PT, R0.reuse, 0x58, P2 ;  /* 0x000000580000780c */ /* 0x040fe40001704270 */
[C---:B------:R-:W-:Y:S01]  /*1de40*/  ISETP.GT.AND P1, PT, R0.reuse, 0x59, P2 ;  /* 0x000000590000780c */ /* 0x040fe20001724270 */
[----:B------:R1:W-:Y:S01]  /*1de50*/  @P4 STG.E.U16 desc[UR44][R4.64+0xb0], R9 ;  /* 0x0000b00904004986 */ /* 0x0003e2000c10152c */
[----:B------:R-:W-:Y:S02]  /*1de60*/  ISETP.GT.AND P4, PT, R0, 0x60, P3 ;  /* 0x000000600000780c */ /* 0x000fe40001f84270 */
[----:B0-----:R-:W-:Y:S01]  /*1de70*/  PRMT R11, R3, 0x7610, R11 ;  /* 0x00007610030b7816 */ /* 0x001fe2000000000b */
[----:B------:R-:W-:Y:S01]  /*1de80*/  FMUL R3, R226, R2 ;  /* 0x00000002e2037220 */ /* 0x000fe20000400000 */
[----:B------:R-:W-:Y:S01]  /*1de90*/  F2FP.F16.F32.PACK_AB R8, RZ, R8 ;  /* 0x00000008ff08723e */ /* 0x000fe200000000ff */
[----:B------:R0:W-:Y:S03]  /*1dea0*/  @P5 STG.E.U16 desc[UR44][R4.64+0xb2], R10 ;  /* 0x0000b20a04005986 */ /* 0x0001e6000c10152c */
[----:B-1----:R-:W-:Y:S01]  /*1deb0*/  F2FP.F16.F32.PACK_AB R9, RZ, R3 ;  /* 0x00000003ff09723e */ /* 0x002fe200000000ff */
[-C--:B------:R-:W-:Y:S01]  /*1dec0*/  FMUL R3, R225, R2.reuse ;  /* 0x00000002e1037220 */ /* 0x080fe20000400000 */
[----:B------:R-:W-:Y:S01]  /*1ded0*/  PRMT R12, R8, 0x7610, R12 ;  /* 0x00007610080c7816 */ /* 0x000fe2000000000c */
[----:B------:R-:W-:Y:S01]  /*1dee0*/  FMUL R8, R224, R2 ;  /* 0x00000002e0087220 */ /* 0x000fe20000400000 */
[----:B------:R1:W-:Y:S01]  /*1def0*/  @P0 STG.E.U16 desc[UR44][R6.64+0xb0], R11 ;  /* 0x0000b00b06000986 */ /* 0x0003e2000c10152c */
[----:B0-----:R-:W-:-:S02]  /*1df00*/  PRMT R10, R9, 0x7610, R10 ;  /* 0x00007610090a7816 */ /* 0x001fc4000000000a */
[----:B------:R-:W-:Y:S01]  /*1df10*/  F2FP.F16.F32.PACK_AB R3, RZ, R3 ;  /* 0x00000003ff03723e */ /* 0x000fe200000000ff */
[----:B------:R0:W-:Y:S01]  /*1df20*/  @P1 STG.E.U16 desc[UR44][R6.64+0xb2], R12 ;  /* 0x0000b20c06001986 */ /* 0x0001e2000c10152c */
[C---:B------:R-:W-:Y:S01]  /*1df30*/  ISETP.GT.AND P5, PT, R0.reuse, 0x61, P3 ;  /* 0x000000610000780c */ /* 0x040fe20001fa4270 */
[-C--:B------:R-:W-:Y:S01]  /*1df40*/  FMUL R9, R223, R2.reuse ;  /* 0x00000002df097220 */ /* 0x080fe20000400000 */
[C---:B------:R-:W-:Y:S01]  /*1df50*/  ISETP.GT.AND P1, PT, R0.reuse, 0x60, P2 ;  /* 0x000000600000780c */ /* 0x040fe20001724270 */
[----:B------:R-:W-:Y:S01]  /*1df60*/  @P4 STG.E.U16 desc[UR44][R4.64+0xc0], R10 ;  /* 0x0000c00a04004986 */ /* 0x000fe2000c10152c */
[----:B------:R-:W-:Y:S02]  /*1df70*/  ISETP.GT.AND P4, PT, R0, 0x61, P2 ;  /* 0x000000610000780c */ /* 0x000fe40001784270 */
[----:B-1----:R-:W-:Y:S01]  /*1df80*/  PRMT R11, R3, 0x7610, R11 ;  /* 0x00007610030b7816 */ /* 0x002fe2000000000b */
[----:B------:R-:W-:Y:S01]  /*1df90*/  FMUL R3, R222, R2 ;  /* 0x00000002de037220 */ /* 0x000fe20000400000 */
[----:B------:R-:W-:-:S02]  /*1dfa0*/  F2FP.F16.F32.PACK_AB R8, RZ, R8 ;  /* 0x00000008ff08723e */ /* 0x000fc400000000ff */
[----:B------:R-:W-:Y:S02]  /*1dfb0*/  F2FP.F16.F32.PACK_AB R9, RZ, R9 ;  /* 0x00000009ff09723e */ /* 0x000fe400000000ff */
[----:B0-----:R-:W-:Y:S02]  /*1dfc0*/  PRMT R12, R8, 0x7610, R12 ;  /* 0x00007610080c7816 */ /* 0x001fe4000000000c */
[----:B------:R-:W-:Y:S01]  /*1dfd0*/  F2FP.F16.F32.PACK_AB R8, RZ, R3 ;  /* 0x00000003ff08723e */ /* 0x000fe200000000ff */
[-C--:B------:R-:W-:Y:S01]  /*1dfe0*/  FMUL R3, R221, R2.reuse ;  /* 0x00000002dd037220 */ /* 0x080fe20000400000 */
[----:B------:R-:W-:Y:S01]  /*1dff0*/  PRMT R13, R9, 0x7610, R13 ;  /* 0x00007610090d7816 */ /* 0x000fe2000000000d */
[----:B------:R0:W-:Y:S01]  /*1e000*/  @P5 STG.E.U16 desc[UR44][R4.64+0xc2], R11 ;  /* 0x0000c20b04005986 */ /* 0x0001e2000c10152c */
[----:B------:R-:W-:Y:S02]  /*1e010*/  ISETP.GT.AND P0, PT, R0, 0x68, P3 ;  /* 0x000000680000780c */ /* 0x000fe40001f04270 */
[----:B------:R-:W-:Y:S01]  /*1e020*/  F2FP.F16.F32.PACK_AB R9, RZ, R3 ;  /* 0x00000003ff09723e */ /* 0x000fe200000000ff */
[----:B------:R1:W-:Y:S01]  /*1e030*/  @P1 STG.E.U16 desc[UR44][R6.64+0xc0], R12 ;  /* 0x0000c00c06001986 */ /* 0x0003e2000c10152c */
[----:B------:R-:W-:-:S03]  /*1e040*/  FMUL R3, R219, R2 ;  /* 0x00000002db037220 */ /* 0x000fc60000400000 */
[----:B------:R-:W-:Y:S01]  /*1e050*/  @P4 STG.E.U16 desc[UR44][R6.64+0xc2], R13 ;  /* 0x0000c20d06004986 */ /* 0x000fe2000c10152c */
[----:B------:R-:W-:Y:S02]  /*1e060*/  ISETP.GT.AND P4, PT, R0, 0x69, P3 ;  /* 0x000000690000780c */ /* 0x000fe40001f84270 */
[----:B------:R-:W-:Y:S01]  /*1e070*/  PRMT R14, R8, 0x7610, R14 ;  /* 0x00007610080e7816 */ /* 0x000fe2000000000e */
[-C--:B------:R-:W-:Y:S01]  /*1e080*/  FMUL R8, R220, R2.reuse ;  /* 0x00000002dc087220 */ /* 0x080fe20000400000 */
[----:B------:R-:W-:Y:S02]  /*1e090*/  F2FP.F16.F32.PACK_AB R3, RZ, R3 ;  /* 0x00000003ff03723e */ /* 0x000fe400000000ff */
[----:B------:R-:W-:Y:S01]  /*1e0a0*/  ISETP.GT.AND P1, PT, R0, 0x68, P2 ;  /* 0x000000680000780c */ /* 0x000fe20001724270 */
[----:B------:R-:W-:Y:S01]  /*1e0b0*/  @P0 STG.E.U16 desc[UR44][R4.64+0xd0], R14 ;  /* 0x0000d00e04000986 */ /* 0x000fe2000c10152c */
[----:B0-----:R-:W-:Y:S01]  /*1e0c0*/  PRMT R11, R3, 0x7610, R11 ;  /* 0x00007610030b7816 */ /* 0x001fe2000000000b */
[----:B------:R-:W-:Y:S01]  /*1e0d0*/  FMUL R3, R217, R2 ;  /* 0x00000002d9037220 */ /* 0x000fe20000400000 */
[----:B------:R-:W-:Y:S01]  /*1e0e0*/  F2FP.F16.F32.PACK_AB R10, RZ, R8 ;  /* 0x00000008ff0a723e */ /* 0x000fe200000000ff */
[----:B------:R-:W-:Y:S01]  /*1e0f0*/  FMUL R8, R218, R2 ;  /* 0x00000002da087220 */ /* 0x000fe20000400000 */
[C---:B------:R-:W-:Y:S01]  /*1e100*/  ISETP.GT.AND P0, PT, R0.reuse, 0x69, P2 ;  /* 0x000000690000780c */ /* 0x040fe20001704270 */
[----:B------:R0:W-:Y:S01]  /*1e110*/  @P4 STG.E.U16 desc[UR44][R4.64+0xd2], R9 ;  /* 0x0000d20904004986 */ /* 0x0001e2000c10152c */
[----:B------:R-:W-:-:S02]  /*1e120*/  ISETP.GT.AND P5, PT, R0, 0x70, P3 ;  /* 0x000000700000780c */ /* 0x000fc40001fa4270 */
[----:B------:R-:W-:-:S04]  /*1e130*/  F2FP.F16.F32.PACK_AB R8, RZ, R8 ;  /* 0x00000008ff08723e */ /* 0x000fc800000000ff */
[----:B-1----:R-:W-:Y:S02]  /*1e140*/  PRMT R12, R8, 0x7610, R12 ;  /* 0x00007610080c7816 */ /* 0x002fe4000000000c */
[----:B0-----:R-:W-:Y:S01]  /*1e150*/  F2FP.F16.F32.PACK_AB R9, RZ, R3 ;  /* 0x00000003ff09723e */ /* 0x001fe200000000ff */
[-C--:B------:R-:W-:Y:S01]  /*1e160*/  FMUL R3, R216, R2.reuse ;  /* 0x00000002d8037220 */ /* 0x080fe20000400000 */
[----:B------:R-:W-:Y:S01]  /*1e170*/  FMUL R8, R215, R2 ;  /* 0x00000002d7087220 */ /* 0x000fe20000400000 */
[----:B------:R0:W-:Y:S03]  /*1e180*/  @P1 STG.E.U16 desc[UR44][R6.64+0xd0], R10 ;  /* 0x0000d00a06001986 */ /* 0x0001e6000c10152c */
[----:B------:R-:W-:Y:S01]  /*1e190*/  F2FP.F16.F32.PACK_AB R3, RZ, R3 ;  /* 0x00000003ff03723e */ /* 0x000fe200000000ff */
[----:B------:R1:W-:Y:S01]  /*1e1a0*/  @P0 STG.E.U16 desc[UR44][R6.64+0xd2], R11 ;  /* 0x0000d20b06000986 */ /* 0x0003e2000c10152c */
[----:B------:R-:W-:-:S02]  /*1e1b0*/  ISETP.GT.AND P1, PT, R0, 0x70, P2 ;  /* 0x000000700000780c */ /* 0x000fc40001724270 */
[----:B------:R-:W-:Y:S01]  /*1e1c0*/  F2FP.F16.F32.PACK_AB R8, RZ, R8 ;  /* 0x00000008ff08723e */ /* 0x000fe200000000ff */
[----:B------:R2:W-:Y:S01]  /*1e1d0*/  @P5 STG.E.U16 desc[UR44][R4.64+0xe0], R12 ;  /* 0x0000e00c04005986 */ /* 0x0005e2000c10152c */
[----:B0-----:R-:W-:Y:S01]  /*1e1e0*/  PRMT R10, R9, 0x7610, R10 ;  /* 0x00007610090a7816 */ /* 0x001fe2000000000a */
[-C--:B------:R-:W-:Y:S01]  /*1e1f0*/  FMUL R9, R214, R2.reuse ;  /* 0x00000002d6097220 */ /* 0x080fe20000400000 */
[----:B-1----:R-:W-:Y:S01]  /*1e200*/  PRMT R11, R3, 0x7610, R11 ;  /* 0x00007610030b7816 */ /* 0x002fe2000000000b */
[----:B------:R-:W-:-:S03]  /*1e210*/  FMUL R3, R213, R2 ;  /* 0x00000002d5037220 */ /* 0x000fc60000400000 */
[----:B------:R-:W-:Y:S02]  /*1e220*/  F2FP.F16.F32.PACK_AB R9, RZ, R9 ;  /* 0x00000009ff09723e */ /* 0x000fe400000000ff */
[----:B--2---:R-:W-:Y:S02]  /*1e230*/  PRMT R12, R8, 0x7610, R12 ;  /* 0x00007610080c7816 */ /* 0x004fe4000000000c */
[----:B------:R-:W-:Y:S01]  /*1e240*/  F2FP.F16.F32.PACK_AB R8, RZ, R3 ;  /* 0x00000003ff08723e */ /* 0x000fe200000000ff */
[----:B------:R-:W-:Y:S01]  /*1e250*/  FMUL R3, R212, R2 ;  /* 0x00000002d4037220 */ /* 0x000fe20000400000 */
[C---:B------:R-:W-:Y:S02]  /*1e260*/  ISETP.GT.AND P4, PT, R0.reuse, 0x71, P2 ;  /* 0x000000710000780c */ /* 0x040fe40001784270 */
[----:B------:R-:W-:Y:S01]  /*1e270*/  ISETP.GT.AND P5, PT, R0, 0x78, P3 ;  /* 0x000000780000780c */ /* 0x000fe20001fa4270 */
[----:B------:R0:W-:Y:S01]  /*1e280*/  @P6 STG.E.U16 desc[UR44][R4.64+0xe2], R10 ;  /* 0x0000e20a04006986 */ /* 0x0001e2000c10152c */
[----:B------:R-:W-:-:S02]  /*1e290*/  PRMT R13, R9, 0x7610, R13 ;  /* 0x00007610090d7816 */ /* 0x000fc4000000000d */
[----:B------:R-:W-:Y:S01]  /*1e2a0*/  F2FP.F16.F32.PACK_AB R9, RZ, R3 ;  /* 0x00000003ff09723e */ /* 0x000fe200000000ff */
[----:B------:R1:W-:Y:S01]  /*1e2b0*/  @P1 STG.E.U16 desc[UR44][R6.64+0xe0], R11 ;  /* 0x0000e00b06001986 */ /* 0x0003e2000c10152c */
[----:B------:R-:W-:Y:S01]  /*1e2c0*/  ISETP.GT.AND P0, PT, R0, 0x79, P3 ;  /* 0x000000790000780c */ /* 0x000fe20001f04270 */
[-C--:B------:R-:W-:Y:S01]  /*1e2d0*/  FMUL R3, R210, R2.reuse ;  /* 0x00000002d2037220 */ /* 0x080fe20000400000 */
[----:B------:R-:W-:Y:S02]  /*1e2e0*/  ISETP.GT.AND P1, PT, R0, 0x78, P2 ;  /* 0x000000780000780c */ /* 0x000fe40001724270 */
[----:B------:R-:W-:Y:S01]  /*1e2f0*/  PRMT R14, R8, 0x7610, R14 ;  /* 0x00007610080e7816 */ /* 0x000fe2000000000e */
[----:B------:R-:W-:Y:S01]  /*1e300*/  FMUL R8, R211, R2 ;  /* 0x00000002d3087220 */ /* 0x000fe20000400000 */
[----:B------:R-:W-:Y:S01]  /*1e310*/  F2FP.F16.F32.PACK_AB R3, RZ, R3 ;  /* 0x00000003ff03723e */ /* 0x000fe200000000ff */
[----:B------:R2:W-:Y:S01]  /*1e320*/  @P4 STG.E.U16 desc[UR44][R6.64+0xe2], R12 ;  /* 0x0000e20c06004986 */ /* 0x0005e2000c10152c */
[----:B------:R-:W-:-:S02]  /*1e330*/  ISETP.GT.AND P4, PT, R0, 0x79, P2 ;  /* 0x000000790000780c */ /* 0x000fc40001784270 */
[----:B0-----:R-:W-:Y:S01]  /*1e340*/  F2FP.F16.F32.PACK_AB R10, RZ, R8 ;  /* 0x00000008ff0a723e */ /* 0x001fe200000000ff */
[----:B------:R-:W-:Y:S01]  /*1e350*/  @P5 STG.E.U16 desc[UR44][R4.64+0xf0], R13 ;  /* 0x0000f00d04005986 */ /* 0x000fe2000c10152c */
[----:B-1----:R-:W-:Y:S01]  /*1e360*/  PRMT R11, R3, 0x7610, R11 ;  /* 0x00007610030b7816 */ /* 0x002fe2000000000b */
[-C--:B------:R-:W-:Y:S01]  /*1e370*/  FMUL R3, R208, R2.reuse ;  /* 0x00000002d0037220 */ /* 0x080fe20000400000 */
[----:B------:R-:W-:Y:S01]  /*1e380*/  FMUL R8, R209, R2 ;  /* 0x00000002d1087220 */ /* 0x000fe20000400000 */
[C---:B------:R-:W-:Y:S01]  /*1e390*/  ISETP.GT.AND P5, PT, R0.reuse, 0x80, P3 ;  /* 0x000000800000780c */ /* 0x040fe20001fa4270 */
[----:B------:R-:W-:Y:S01]  /*1e3a0*/  @P0 STG.E.U16 desc[UR44][R4.64+0xf2], R14 ;  /* 0x0000f20e04000986 */ /* 0x000fe2000c10152c */
[----:B------:R-:W-:-:S03]  /*1e3b0*/  ISETP.GT.AND P6, PT, R0, 0x81, P3 ;  /* 0x000000810000780c */ /* 0x000fc60001fc4270 */
[----:B------:R0:W-:Y:S01]  /*1e3c0*/  @P1 STG.E.U16 desc[UR44][R6.64+0xf0], R9 ;  /* 0x0000f00906001986 */ /* 0x0001e2000c10152c */
[----:B------:R-:W-:-:S04]  /*1e3d0*/  F2FP.F16.F32.PACK_AB R8, RZ, R8 ;  /* 0x00000008ff08723e */ /* 0x000fc800000000ff */
[----:B--2---:R-:W-:Y:S01]  /*1e3e0*/  PRMT R12, R8, 0x7610, R12 ;  /* 0x00007610080c7816 */ /* 0x004fe2000000000c */
[-C--:B------:R-:W-:Y:S01]  /*1e3f0*/  FMUL R8, R206, R2.reuse ;  /* 0x00000002ce087220 */ /* 0x080fe20000400000 */
[----:B0-----:R-:W-:Y:S01]  /*1e400*/  F2FP.F16.F32.PACK_AB R9, RZ, R3 ;  /* 0x00000003ff09723e */ /* 0x001fe200000000ff */
[----:B------:R-:W-:Y:S01]  /*1e410*/  FMUL R3, R207, R2 ;  /* 0x00000002cf037220 */ /* 0x000fe20000400000 */
[----:B------:R0:W-:Y:S01]  /*1e420*/  @P4 STG.E.U16 desc[UR44][R6.64+0xf2], R10 ;  /* 0x0000f20a06004986 */ /* 0x0001e2000c10152c */
[----:B------:R-:W-:-:S03]  /*1e430*/  ISETP.GT.AND P0, PT, R0, 0x80, P2 ;  /* 0x000000800000780c */ /* 0x000fc60001704270 */
[----:B------:R-:W-:Y:S01]  /*1e440*/  F2FP.F16.F32.PACK_AB R3, RZ, R3 ;  /* 0x00000003ff03723e */ /* 0x000fe200000000ff */
[----:B------:R1:W-:Y:S01]  /*1e450*/  @P5 STG.E.U16 desc[UR44][R4.64+0x100], R11 ;  /* 0x0001000b04005986 */ /* 0x0003e2000c10152c */
[----:B------:R-:W-:Y:S02]  /*1e460*/  ISETP.GT.AND P1, PT, R0, 0x81, P2 ;  /* 0x000000810000780c */ /* 0x000fe40001724270 */
[----:B------:R-:W-:Y:S01]  /*1e470*/  F2FP.F16.F32.PACK_AB R8, RZ, R8 ;  /* 0x00000008ff08723e */ /* 0x000fe200000000ff */
[----:B------:R2:W-:Y:S01]  /*1e480*/  @P6 STG.E.U16 desc[UR44][R4.64+0x102], R12 ;  /* 0x0001020c04006986 */ /* 0x0005e2000c10152c */
[----:B0-----:R-:W-:Y:S01]  /*1e490*/  PRMT R10, R9, 0x7610, R10 ;  /* 0x00007610090a7816 */ /* 0x001fe2000000000a */
[-C--:B------:R-:W-:Y:S01]  /*1e4a0*/  FMUL R9, R205, R2.reuse ;  /* 0x00000002cd097220 */ /* 0x080fe20000400000 */
[----:B-1----:R-:W-:Y:S01]  /*1e4b0*/  PRMT R11, R3, 0x7610, R11 ;  /* 0x00007610030b7816 */ /* 0x002fe2000000000b */
[----:B------:R-:W-:Y:S01]  /*1e4c0*/  FMUL R3, R204, R2 ;  /* 0x00000002cc037220 */ /* 0x000fe20000400000 */
[----:B------:R-:W-:-:S02]  /*1e4d0*/  ISETP.GT.AND P4, PT, R0, 0x88, P3 ;  /* 0x000000880000780c */ /* 0x000fc40001f84270 */
[----:B--2---:R-:W-:Y:S02]  /*1e4e0*/  PRMT R12, R8, 0x7610, R12 ;  /* 0x00007610080c7816 */ /* 0x004fe4000000000c */
[----:B------:R-:W-:Y:S01]  /*1e4f0*/  F2FP.F16.F32.PACK_AB R8, RZ, R3 ;  /* 0x00000003ff08723e */ /* 0x000fe200000000ff */
[-C--:B------:R-:W-:Y:S01]  /*1e500*/  FMUL R3, R203, R2.reuse ;  /* 0x00000002cb037220 */ /* 0x080fe20000400000 */
[----:B------:R-:W-:Y:S02]  /*1e510*/  F2FP.F16.F32.PACK_AB R9, RZ, R9 ;  /* 0x00000009ff09723e */ /* 0x000fe400000000ff */
[C---:B------:R-:W-:Y:S01]  /*1e520*/  ISETP.GT.AND P5, PT, R0.reuse, 0x89, P3 ;  /* 0x000000890000780c */ /* 0x040fe20001fa4270 */
[----:B------:R0:W-:Y:S01]  /*1e530*/  @P0 STG.E.U16 desc[UR44][R6.64+0x100], R10 ;  /* 0x0001000a06000986 */ /* 0x0001e2000c10152c */
[----:B------:R-:W-:Y:S02]  /*1e540*/  PRMT R13, R9, 0x7610, R13 ;  /* 0x00007610090d7816 */ /* 0x000fe4000000000d */
[----:B------:R-:W-:Y:S01]  /*1e550*/  F2FP.F16.F32.PACK_AB R9, RZ, R3 ;  /* 0x00000003ff09723e */ /* 0x000fe200000000ff */
[----:B------:R1:W-:Y:S01]  /*1e560*/  @P1 STG.E.U16 desc[UR44][R6.64+0x102], R11 ;  /* 0x0001020b06001986 */ /* 0x0003e2000c10152c */
[C---:B------:R-:W-:Y:S01]  /*1e570*/  ISETP.GT.AND P0, PT, R0.reuse, 0x88, P2 ;  /* 0x000000880000780c */ /* 0x040fe20001704270 */
[----:B------:R-:W-:Y:S01]  /*1e580*/  FMUL R3, R201, R2 ;  /* 0x00000002c9037220 */ /* 0x000fe20000400000 */
[----:B------:R-:W-:-:S02]  /*1e590*/  ISETP.GT.AND P1, PT, R0, 0x89, P2 ;  /* 0x000000890000780c */ /* 0x000fc40001724270 */
[----:B------:R-:W-:Y:S01]  /*1e5a0*/  PRMT R14, R8, 0x7610, R14 ;  /* 0x00007610080e7816 */ /* 0x000fe2000000000e */
[----:B------:R-:W-:Y:S01]  /*1e5b0*/  FMUL R8, R202, R2 ;  /* 0x00000002ca087220 */ /* 0x000fe20000400000 */
[----:B------:R-:W-:Y:S01]  /*1e5c0*/  F2FP.F16.F32.PACK_AB R3, RZ, R3 ;  /* 0x00000003ff03723e */ /* 0x000fe200000000ff */
[----:B------:R2:W-:Y:S01]  /*1e5d0*/  @P4 STG.E.U16 desc[UR44][R4.64+0x110], R12 ;  /* 0x0001100c04004986 */ /* 0x0005e2000c10152c */
[----:B------:R-:W-:Y:S02]  /*1e5e0*/  ISETP.GT.AND P4, PT, R0, 0x90, P3 ;  /* 0x000000900000780c */ /* 0x000fe40001f84270 */
        /* <DEDUP_REMOVED lines=9> */
[----:B------:R-:W-:Y:S02]  /*1e680*/  F2FP.F16.F32.PACK_AB R8, RZ, R8 ;  /* 0x00000008ff08723e */ /* 0x000fe400000000ff */
[----:B------:R-:W-:Y:S01]  /*1e690*/  ISETP.GT.AND P1, PT, R0, 0x91, P2 ;  /* 0x000000910000780c */ /* 0x000fe20001724270 */
[----:B------:R1:W-:Y:S01]  /*1e6a0*/  @P4 STG.E.U16 desc[UR44][R4.64+0x120], R10 ;  /* 0x0001200a04004986 */ /* 0x0003e2000c10152c */
[----:B--2---:R-:W-:Y:S01]  /*1e6b0*/  PRMT R12, R8, 0x7610, R12 ;  /* 0x00007610080c7816 */ /* 0x004fe2000000000c */
[-C--:B------:R-:W-:Y:S01]  /*1e6c0*/  FMUL R8, R197, R2.reuse ;  /* 0x00000002c5087220 */ /* 0x080fe20000400000 */
[----:B0-----:R-:W-:Y:S01]  /*1e6d0*/  F2FP.F16.F32.PACK_AB R9, RZ, R3 ;  /* 0x00000003ff09723e */ /* 0x001fe200000000ff */
[----:B------:R-:W-:Y:S01]  /*1e6e0*/  FMUL R3, R198, R2 ;  /* 0x00000002c6037220 */ /* 0x000fe20000400000 */
[----:B------:R-:W-:Y:S01]  /*1e6f0*/  ISETP.GT.AND P4, PT, R0, 0x98, P3 ;  /* 0x000000980000780c */ /* 0x000fe20001f84270 */
[----:B------:R0:W-:Y:S03]  /*1e700*/  @P5 STG.E.U16 desc[UR44][R4.64+0x122], R11 ;  /* 0x0001220b04005986 */ /* 0x0001e6000c10152c */
[----:B------:R-:W-:-:S02]  /*1e710*/  F2FP.F16.F32.PACK_AB R3, RZ, R3 ;  /* 0x00000003ff03723e */ /* 0x000fc400000000ff */
[----:B-1----:R-:W-:Y:S01]  /*1e720*/  PRMT R10, R9, 0x7610, R10 ;  /* 0x00007610090a7816 */ /* 0x002fe2000000000a */
[----:B------:R-:W-:Y:S01]  /*1e730*/  FMUL R9, R196, R2 ;  /* 0x00000002c4097220 */ /* 0x000fe20000400000 */
[----:B------:R-:W-:Y:S01]  /*1e740*/  F2FP.F16.F32.PACK_AB R8, RZ, R8 ;  /* 0x00000008ff08723e */ /* 0x000fe200000000ff */
[----:B------:R1:W-:Y:S01]  /*1e750*/  @P0 STG.E.U16 desc[UR44][R6.64+0x120], R12 ;  /* 0x0001200c06000986 */ /* 0x0003e2000c10152c */
[----:B0-----:R-:W-:Y:S01]  /*1e760*/  PRMT R11, R3, 0x7610, R11 ;  /* 0x00007610030b7816 */ /* 0x001fe2000000000b */
[----:B------:R-:W-:Y:S01]  /*1e770*/  FMUL R3, R195, R2 ;  /* 0x00000002c3037220 */ /* 0x000fe20000400000 */
[C---:B------:R-:W-:Y:S01]  /*1e780*/  ISETP.GT.AND P5, PT, R0.reuse, 0x99, P3 ;  /* 0x000000990000780c */ /* 0x040fe20001fa4270 */
[----:B------:R0:W-:Y:S01]  /*1e790*/  @P1 STG.E.U16 desc[UR44][R6.64+0x122], R10 ;  /* 0x0001220a06001986 */ /* 0x0001e2000c10152c */
[----:B------:R-:W-:Y:S02]  /*1e7a0*/  ISETP.GT.AND P1, PT, R0, 0x98, P2 ;  /* 0x000000980000780c */ /* 0x000fe40001724270 */
[----:B------:R-:W-:-:S02]  /*1e7b0*/  F2FP.F16.F32.PACK_AB R9, RZ, R9 ;  /* 0x00000009ff09723e */ /* 0x000fc400000000ff */
[----:B-1----:R-:W-:Y:S02]  /*1e7c0*/  PRMT R12, R8, 0x7610, R12 ;  /* 0x00007610080c7816 */ /* 0x002fe4000000000c */
[----:B------:R-:W-:Y:S01]  /*1e7d0*/  F2FP.F16.F32.PACK_AB R8, RZ, R3 ;  /* 0x00000003ff08723e */ /* 0x000fe200000000ff */
[-C--:B------:R-:W-:Y:S01]  /*1e7e0*/  FMUL R3, R194, R2.reuse ;  /* 0x00000002c2037220 */ /* 0x080fe20000400000 */
[C---:B------:R-:W-:Y:S01]  /*1e7f0*/  ISETP.GT.AND P0, PT, R0.reuse, 0x99, P2 ;  /* 0x000000990000780c */ /* 0x040fe20001704270 */
[----:B------:R1:W-:Y:S01]  /*1e800*/  @P4 STG.E.U16 desc[UR44][R4.64+0x130], R11 ;  /* 0x0001300b04004986 */ /* 0x0003e2000c10152c */
[----:B------:R-:W-:Y:S02]  /*1e810*/  ISETP.GT.AND P4, PT, R0, 0xa0, P3 ;  /* 0x000000a00000780c */ /* 0x000fe40001f84270 */
[----:B------:R-:W-:Y:S02]  /*1e820*/  PRMT R13, R9, 0x7610, R13 ;  /* 0x00007610090d7816 */ /* 0x000fe4000000000d */
[----:B------:R-:W-:Y:S01]  /*1e830*/  F2FP.F16.F32.PACK_AB R9, RZ, R3 ;  /* 0x00000003ff09723e */ /* 0x000fe200000000ff */
[-C--:B------:R-:W-:Y:S01]  /*1e840*/  FMUL R3, R192, R2.reuse ;  /* 0x00000002c0037220 */ /* 0x080fe20000400000 */
[----:B------:R-:W-:Y:S01]  /*1e850*/  PRMT R14, R8, 0x7610, R14 ;  /* 0x00007610080e7816 */ /* 0x000fe2000000000e */
[----:B------:R-:W-:Y:S01]  /*1e860*/  FMUL R8, R193, R2 ;  /* 0x00000002c1087220 */ /* 0x000fe20000400000 */
[----:B------:R2:W-:Y:S01]  /*1e870*/  @P5 STG.E.U16 desc[UR44][R4.64+0x132], R12 ;  /* 0x0001320c04005986 */ /* 0x0005e2000c10152c */
[----:B------:R-:W-:-:S02]  /*1e880*/  ISETP.GT.AND P5, PT, R0, 0xa1, P3 ;  /* 0x000000a10000780c */ /* 0x000fc40001fa4270 */
[----:B------:R-:W-:Y:S01]  /*1e890*/  F2FP.F16.F32.PACK_AB R3, RZ, R3 ;  /* 0x00000003ff03723e */ /* 0x000fe200000000ff */
[----:B------:R-:W-:Y:S01]  /*1e8a0*/  @P1 STG.E.U16 desc[UR44][R6.64+0x130], R13 ;  /* 0x0001300d06001986 */ /* 0x000fe2000c10152c */
[----:B0-----:R-:W-:Y:S01]  /*1e8b0*/  F2FP.F16.F32.PACK_AB R10, RZ, R8 ;  /* 0x00000008ff0a723e */ /* 0x001fe200000000ff */
[-C--:B------:R-:W-:Y:S01]  /*1e8c0*/  FMUL R8, R191, R2.reuse ;  /* 0x00000002bf087220 */ /* 0x080fe20000400000 */
[----:B-1----:R-:W-:Y:S01]  /*1e8d0*/  PRMT R11, R3, 0x7610, R11 ;  /* 0x00007610030b7816 */ /* 0x002fe2000000000b */
[----:B------:R-:W-:Y:S01]  /*1e8e0*/  @P0 STG.E.U16 desc[UR44][R6.64+0x132], R14 ;  /* 0x0001320e06000986 */ /* 0x000fe2000c10152c */
[----:B------:R-:W-:Y:S01]  /*1e8f0*/  ISETP.GT.AND P0, PT, R0, 0xa0, P2 ;  /* 0x000000a00000780c */ /* 0x000fe20001704270 */
[----:B------:R-:W-:Y:S01]  /*1e900*/  FMUL R3, R190, R2 ;  /* 0x00000002be037220 */ /* 0x000fe20000400000 */
[C---:B------:R-:W-:Y:S01]  /*1e910*/  ISETP.GT.AND P1, PT, R0.reuse, 0xa1, P2 ;  /* 0x000000a10000780c */ /* 0x040fe20001724270 */
[----:B------:R0:W-:Y:S01]  /*1e920*/  @P4 STG.E.U16 desc[UR44][R4.64+0x140], R9 ;  /* 0x0001400904004986 */ /* 0x0001e2000c10152c */
[----:B------:R-:W-:-:S02]  /*1e930*/  ISETP.GT.AND P4, PT, R0, 0xa8, P3 ;  /* 0x000000a80000780c */ /* 0x000fc40001f84270 */
[----:B------:R-:W-:Y:S01]  /*1e940*/  F2FP.F16.F32.PACK_AB R8, RZ, R8 ;  /* 0x00000008ff08723e */ /* 0x000fe200000000ff */
[----:B------:R1:W-:Y:S03]  /*1e950*/  @P5 STG.E.U16 desc[UR44][R4.64+0x142], R10 ;  /* 0x0001420a04005986 */ /* 0x0003e6000c10152c */
[----:B--2---:R-:W-:Y:S02]  /*1e960*/  PRMT R12, R8, 0x7610, R12 ;  /* 0x00007610080c7816 */ /* 0x004fe4000000000c */
[----:B0-----:R-:W-:Y:S01]  /*1e970*/  F2FP.F16.F32.PACK_AB R9, RZ, R3 ;  /* 0x00000003ff09723e */ /* 0x001fe200000000ff */
[-C--:B------:R-:W-:Y:S01]  /*1e980*/  FMUL R3, R189, R2.reuse ;  /* 0x00000002bd037220 */ /* 0x080fe20000400000 */
[-C--:B------:R-:W-:Y:S02]  /*1e990*/  FMUL R8, R188, R2.reuse ;  /* 0x00000002bc087220 */ /* 0x080fe40000400000 */
[----:B-1----:R-:W-:Y:S01]  /*1e9a0*/  PRMT R10, R9, 0x7610, R10 ;  /* 0x00007610090a7816 */ /* 0x002fe2000000000a */
[----:B------:R0:W-:Y:S01]  /*1e9b0*/  @P0 STG.E.U16 desc[UR44][R6.64+0x140], R11 ;  /* 0x0001400b06000986 */ /* 0x0001e2000c10152c */
[----:B------:R-:W-:Y:S01]  /*1e9c0*/  F2FP.F16.F32.PACK_AB R3, RZ, R3 ;  /* 0x00000003ff03723e */ /* 0x000fe200000000ff */
[----:B------:R-:W-:Y:S01]  /*1e9d0*/  FMUL R9, R187, R2 ;  /* 0x00000002bb097220 */ /* 0x000fe20000400000 */
[C---:B------:R-:W-:Y:S01]  /*1e9e0*/  ISETP.GT.AND P5, PT, R0.reuse, 0xa9, P3 ;  /* 0x000000a90000780c */ /* 0x040fe20001fa4270 */
[----:B------:R1:W-:Y:S01]  /*1e9f0*/  @P1 STG.E.U16 desc[UR44][R6.64+0x142], R12 ;  /* 0x0001420c06001986 */ /* 0x0003e2000c10152c */
[----:B------:R-:W-:-:S03]  /*1ea00*/  ISETP.GT.AND P1, PT, R0, 0xa8, P2 ;  /* 0x000000a80000780c */ /* 0x000fc60001724270 */
[----:B------:R-:W-:Y:S01]  /*1ea10*/  @P4 STG.E.U16 desc[UR44][R4.64+0x150], R10 ;  /* 0x0001500a04004986 */ /* 0x000fe2000c10152c */
[----:B------:R-:W-:Y:S02]  /*1ea20*/  ISETP.GT.AND P4, PT, R0, 0xa9, P2 ;  /* 0x000000a90000780c */ /* 0x000fe40001784270 */
[----:B------:R-:W-:Y:S02]  /*1ea30*/  F2FP.F16.F32.PACK_AB R8, RZ, R8 ;  /* 0x00000008ff08723e */ /* 0x000fe400000000ff */
[----:B0-----:R-:W-:Y:S01]  /*1ea40*/  PRMT R11, R3, 0x7610, R11 ;  /* 0x00007610030b7816 */ /* 0x001fe2000000000b */
[-C--:B------:R-:W-:Y:S01]  /*1ea50*/  FMUL R3, R186, R2.reuse ;  /* 0x00000002ba037220 */ /* 0x080fe20000400000 */
[----:B------:R-:W-:Y:S02]  /*1ea60*/  F2FP.F16.F32.PACK_AB R9, RZ, R9 ;  /* 0x00000009ff09723e */ /* 0x000fe400000000ff */
[----:B-1----:R-:W-:Y:S02]  /*1ea70*/  PRMT R12, R8, 0x7610, R12 ;  /* 0x00007610080c7816 */ /* 0x002fe4000000000c */
[----:B------:R-:W-:Y:S01]  /*1ea80*/  F2FP.F16.F32.PACK_AB R8, RZ, R3 ;  /* 0x00000003ff08723e */ /* 0x000fe200000000ff */
[----:B------:R-:W-:Y:S01]  /*1ea90*/  FMUL R3, R185, R2 ;  /* 0x00000002b9037220 */ /* 0x000fe20000400000 */
[----:B------:R-:W-:Y:S01]  /*1eaa0*/  PRMT R13, R9, 0x7610, R13 ;  /* 0x00007610090d7816 */ /* 0x000fe2000000000d */
[----:B------:R0:W-:Y:S01]  /*1eab0*/  @P5 STG.E.U16 desc[UR44][R4.64+0x152], R11 ;  /* 0x0001520b04005986 */ /* 0x0001e2000c10152c */
[----:B------:R-:W-:-:S02]  /*1eac0*/  ISETP.GT.AND P0, PT, R0, 0xb0, P3 ;  /* 0x000000b00000780c */ /* 0x000fc40001f04270 */
        /* <DEDUP_REMOVED lines=26> */
[----:B------:R-:W-:Y:S02]  /*1ec70*/  ISETP.GT.AND P1, PT, R0, 0xb8, P2 ;  /* 0x000000b80000780c */ /* 0x000fe40001724270 */
[----:B------:R-:W-:Y:S02]  /*1ec80*/  F2FP.F16.F32.PACK_AB R8, RZ, R8 ;  /* 0x00000008ff08723e */ /* 0x000fe400000000ff */
[----:B0-----:R-:W-:Y:S01]  /*1ec90*/  PRMT R10, R9, 0x7610, R10 ;  /* 0x00007610090a7816 */ /* 0x001fe2000000000a */
[-C--:B------:R-:W-:Y:S01]  /*1eca0*/  FMUL R9, R178, R2.reuse ;  /* 0x00000002b2097220 */ /* 0x080fe20000400000 */
[----:B-1----:R-:W-:Y:S01]  /*1ecb0*/  PRMT R11, R3, 0x7610, R11 ;  /* 0x00007610030b7816 */ /* 0x002fe2000000000b */
[----:B------:R-:W-:Y:S01]  /*1ecc0*/  FMUL R3, R177, R2 ;  /* 0x00000002b1037220 */ /* 0x000fe20000400000 */
[----:B------:R0:W-:Y:S02]  /*1ecd0*/  @P5 STG.E.U16 desc[UR44][R4.64+0x170], R12 ;  /* 0x0001700c04005986 */ /* 0x0001e4000c10152c */
[----:B------:R-:W-:-:S02]  /*1ece0*/  F2FP.F16.F32.PACK_AB R9, RZ, R9 ;  /* 0x00000009ff09723e */ /* 0x000fc400000000ff */
[C---:B------:R-:W-:Y:S02]  /*1ecf0*/  ISETP.GT.AND P4, PT, R0.reuse, 0xb9, P2 ;  /* 0x000000b90000780c */ /* 0x040fe40001784270 */
[----:B------:R-:W-:Y:S02]  /*1ed00*/  ISETP.GT.AND P5, PT, R0, 0xc0, P3 ;  /* 0x000000c00000780c */ /* 0x000fe40001fa4270 */
[----:B0-----:R-:W-:Y:S02]  /*1ed10*/  PRMT R12, R8, 0x7610, R12 ;  /* 0x00007610080c7816 */ /* 0x001fe4000000000c */
[----:B------:R-:W-:Y:S01]  /*1ed20*/  F2FP.F16.F32.PACK_AB R8, RZ, R3 ;  /* 0x00000003ff08723e */ /* 0x000fe200000000ff */
[----:B------:R-:W-:Y:S01]  /*1ed30*/  FMUL R3, R176, R2 ;  /* 0x00000002b0037220 */ /* 0x000fe20000400000 */
[----:B------:R-:W-:Y:S01]  /*1ed40*/  PRMT R13, R9, 0x7610, R13 ;  /* 0x00007610090d7816 */ /* 0x000fe2000000000d */
[----:B------:R0:W-:Y:S01]  /*1ed50*/  @P6 STG.E.U16 desc[UR44][R4.64+0x172], R10 ;  /* 0x0001720a04006986 */ /* 0x0001e2000c10152c */
[----:B------:R-:W-:-:S02]  /*1ed60*/  ISETP.GT.AND P0, PT, R0, 0xc1, P3 ;  /* 0x000000c10000780c */ /* 0x000fc40001f04270 */
[----:B------:R-:W-:Y:S01]  /*1ed70*/  F2FP.F16.F32.PACK_AB R9, RZ, R3 ;  /* 0x00000003ff09723e */ /* 0x000fe200000000ff */
[----:B------:R1:W-:Y:S01]  /*1ed80*/  @P1 STG.E.U16 desc[UR44][R6.64+0x170], R11 ;  /* 0x0001700b06001986 */ /* 0x0003e2000c10152c */
[-C--:B------:R-:W-:Y:S01]  /*1ed90*/  FMUL R3, R174, R2.reuse ;  /* 0x00000002ae037220 */ /* 0x080fe20000400000 */
[----:B------:R-:W-:Y:S02]  /*1eda0*/  ISETP.GT.AND P1, PT, R0, 0xc0, P2 ;  /* 0x000000c00000780c */ /* 0x000fe40001724270 */
        /* <DEDUP_REMOVED lines=40> */
[C---:B------:R-:W-:Y:S01]  /*1f030*/  ISETP.GT.AND P0, PT, R0.reuse, 0xd0, P2 ;  /* 0x000000d00000780c */ /* 0x040fe20001704270 */
        /* <DEDUP_REMOVED lines=11> */
[----:B------:R-:W-:Y:S01]  /*1f0f0*/  ISETP.GT.AND P5, PT, R0, 0xd9, P3 ;  /* 0x000000d90000780c */ /* 0x000fe20001fa4270 */
[----:B------:R-:W-:Y:S01]  /*1f100*/  FMUL R8, R164, R2 ;  /* 0x00000002a4087220 */ /* 0x000fe20000400000 */
[----:B------:R-:W-:Y:S01]  /*1f110*/  @P0 STG.E.U16 desc[UR44][R6.64+0x1a0], R14 ;  /* 0x0001a00e06000986 */ /* 0x000fe2000c10152c */
[----:B------:R-:W-:-:S03]  /*1f120*/  ISETP.GT.AND P0, PT, R0, 0xd8, P2 ;  /* 0x000000d80000780c */ /* 0x000fc60001704270 */
[----:B------:R0:W-:Y:S01]  /*1f130*/  @P1 STG.E.U16 desc[UR44][R6.64+0x1a2], R9 ;  /* 0x0001a20906001986 */ /* 0x0001e2000c10152c */
[----:B------:R-:W-:Y:S02]  /*1f140*/  F2FP.F16.F32.PACK_AB R8, RZ, R8 ;  /* 0x00000008ff08723e */ /* 0x000fe400000000ff */
[----:B------:R-:W-:Y:S02]  /*1f150*/  ISETP.GT.AND P1, PT, R0, 0xd9, P2 ;  /* 0x000000d90000780c */ /* 0x000fe40001724270 */
        /* <DEDUP_REMOVED lines=16> */
[----:B------:R1:W-:Y:S01]  /*1f260*/  @P1 STG.E.U16 desc[UR44][R6.64+0x1b2], R10 ;  /* 0x0001b20a06001986 */ /* 0x0003e2000c10152c */
[C---:B------:R-:W-:Y:S02]  /*1f270*/  ISETP.GT.AND P1, PT, R0.reuse, 0xe0, P2 ;  /* 0x000000e00000780c */ /* 0x040fe40001724270 */
[----:B------:R-:W-:Y:S02]  /*1f280*/  ISETP.GT.AND P0, PT, R0, 0xe1, P2 ;  /* 0x000000e10000780c */ /* 0x000fe40001704270 */
[----:B0-----:R-:W-:Y:S02]  /*1f290*/  PRMT R12, R8, 0x7610, R12 ;  /* 0x00007610080c7816 */ /* 0x001fe4000000000c */
[----:B------:R-:W-:Y:S01]  /*1f2a0*/  F2FP.F16.F32.PACK_AB R8, RZ, R3 ;  /* 0x00000003ff08723e */ /* 0x000fe200000000ff */
[----:B------:R-:W-:Y:S01]  /*1f2b0*/  FMUL R3, R157, R2 ;  /* 0x000000029d037220 */ /* 0x000fe20000400000 */
[----:B------:R0:W-:Y:S01]  /*1f2c0*/  @P4 STG.E.U16 desc[UR44][R4.64+0x1c0], R11 ;  /* 0x0001c00b04004986 */ /* 0x0001e2000c10152c */
[----:B-1----:R-:W-:-:S02]  /*1f2d0*/  PRMT R10, R9, 0x7610, R10 ;  /* 0x00007610090a7816 */ /* 0x002fc4000000000a */
[----:B------:R-:W-:Y:S01]  /*1f2e0*/  PRMT R13, R8, 0x7610, R13 ;  /* 0x00007610080d7816 */ /* 0x000fe2000000000d */
[----:B------:R-:W-:Y:S01]  /*1f2f0*/  @P5 STG.E.U16 desc[UR44][R4.64+0x1c2], R12 ;  /* 0x0001c20c04005986 */ /* 0x000fe2000c10152c */
[-C--:B------:R-:W-:Y:S01]  /*1f300*/  FMUL R8, R156, R2.reuse ;  /* 0x000000029c087220 */ /* 0x080fe20000400000 */
[C---:B------:R-:W-:Y:S02]  /*1f310*/  ISETP.GT.AND P4, PT, R0.reuse, 0xe8, P3 ;  /* 0x000000e80000780c */ /* 0x040fe40001f84270 */
[----:B------:R-:W-:Y:S01]  /*1f320*/  F2FP.F16.F32.PACK_AB R9, RZ, R3 ;  /* 0x00000003ff09723e */ /* 0x000fe200000000ff */
[----:B------:R-:W-:Y:S01]  /*1f330*/  FMUL R3, R155, R2 ;  /* 0x000000029b037220 */ /* 0x000fe20000400000 */
[C---:B------:R-:W-:Y:S02]  /*1f340*/  ISETP.GT.AND P5, PT, R0.reuse, 0xe9, P3 ;  /* 0x000000e90000780c */ /* 0x040fe40001fa4270 */
[----:B------:R-:W-:Y:S02]  /*1f350*/  ISETP.GT.AND P6, PT, R0, 0xe8, P2 ;  /* 0x000000e80000780c */ /* 0x000fe400017c4270 */
[----:B------:R-:W-:Y:S01]  /*1f360*/  F2FP.F16.F32.PACK_AB R8, RZ, R8 ;  /* 0x00000008ff08723e */ /* 0x000fe200000000ff */
[----:B------:R1:W-:Y:S01]  /*1f370*/  @P1 STG.E.U16 desc[UR44][R6.64+0x1c0], R10 ;  /* 0x0001c00a06001986 */ /* 0x0003e2000c10152c */
[----:B------:R-:W-:-:S02]  /*1f380*/  F2FP.F16.F32.PACK_AB R3, RZ, R3 ;  /* 0x00000003ff03723e */ /* 0x000fc400000000ff */
[C---:B------:R-:W-:Y:S01]  /*1f390*/  ISETP.GT.AND P1, PT, R17.reuse, 0x80, PT ;  /* 0x000000801100780c */ /* 0x040fe20003f24270 */
[----:B------:R2:W-:Y:S01]  /*1f3a0*/  @P0 STG.E.U16 desc[UR44][R6.64+0x1c2], R13 ;  /* 0x0001c20d06000986 */ /* 0x0005e2000c10152c */
[----:B------:R-:W-:Y:S02]  /*1f3b0*/  ISETP.GT.AND P0, PT, R17, 0x88, PT ;  /* 0x000000881100780c */ /* 0x000fe40003f04270 */
[----:B0-----:R-:W-:Y:S02]  /*1f3c0*/  PRMT R11, R8, 0x7610, R11 ;  /* 0x00007610080b7816 */ /* 0x001fe4000000000b */
[----:B------:R-:W-:Y:S02]  /*1f3d0*/  PRMT R17, R3, 0x7610, R17 ;  /* 0x0000761003117816 */ /* 0x000fe40000000011 */
[----:B-1----:R-:W-:Y:S01]  /*1f3e0*/  PRMT R10, R9, 0x7610, R10 ;  /* 0x00007610090a7816 */ /* 0x002fe2000000000a */
[----:B------:R-:W-:-:S04]  /*1f3f0*/  FMUL R3, R154, R2 ;  /* 0x000000029a037220 */ /* 0x000fc80000400000 */
[----:B------:R-:W-:Y:S01]  /*1f400*/  @P4 STG.E.U16 desc[UR44][R4.64+0x1d0], R10 ;  /* 0x0001d00a04004986 */ /* 0x000fe2000c10152c */
[----:B------:R-:W-:-:S03]  /*1f410*/  ISETP.GT.AND P4, PT, R0, 0xe9, P2 ;  /* 0x000000e90000780c */ /* 0x000fc60001784270 */
[----:B------:R0:W-:Y:S01]  /*1f420*/  @P5 STG.E.U16 desc[UR44][R4.64+0x1d2], R11 ;  /* 0x0001d20b04005986 */ /* 0x0001e2000c10152c */
[----:B------:R-:W-:-:S03]  /*1f430*/  ISETP.GT.AND P5, PT, R0, 0xf0, P3 ;  /* 0x000000f00000780c */ /* 0x000fc60001fa4270 */
[----:B------:R-:W-:Y:S01]  /*1f440*/  @P6 STG.E.U16 desc[UR44][R6.64+0x1d0], R17 ;  /* 0x0001d01106006986 */ /* 0x000fe2000c10152c */
[----:B------:R-:W-:Y:S01]  /*1f450*/  ISETP.GT.AND P6, PT, R0, 0xf1, P3 ;  /* 0x000000f10000780c */ /* 0x000fe20001fc4270 */
[-C--:B------:R-:W-:Y:S01]  /*1f460*/  FMUL R8, R153, R2.reuse ;  /* 0x0000000299087220 */ /* 0x080fe20000400000 */
[----:B------:R-:W-:Y:S01]  /*1f470*/  FMUL R9, R152, R2 ;  /* 0x0000000298097220 */ /* 0x000fe20000400000 */
[----:B--2---:R-:W-:-:S03]  /*1f480*/  F2FP.F16.F32.PACK_AB R13, RZ, R3 ;  /* 0x00000003ff0d723e */ /* 0x004fc600000000ff */
[----:B------:R-:W-:Y:S02]  /*1f490*/  F2FP.F16.F32.PACK_AB R14, RZ, R8 ;  /* 0x00000008ff0e723e */ /* 0x000fe400000000ff */
[----:B------:R-:W-:Y:S01]  /*1f4a0*/  F2FP.F16.F32.PACK_AB R15, RZ, R9 ;  /* 0x00000009ff0f723e */ /* 0x000fe200000000ff */
[----:B------:R-:W-:Y:S01]  /*1f4b0*/  @P4 STG.E.U16 desc[UR44][R6.64+0x1d2], R13 ;  /* 0x0001d20d06004986 */ /* 0x000fe2000c10152c */
[----:B------:R-:W-:-:S03]  /*1f4c0*/  ISETP.GT.AND P4, PT, R0, 0xf1, P2 ;  /* 0x000000f10000780c */ /* 0x000fc60001784270 */
[----:B------:R-:W-:Y:S04]  /*1f4d0*/  @P5 STG.E.U16 desc[UR44][R4.64+0x1e0], R14 ;  /* 0x0001e00e04005986 */ /* 0x000fe8000c10152c */
[----:B------:R-:W-:Y:S01]  /*1f4e0*/  @P6 STG.E.U16 desc[UR44][R4.64+0x1e2], R15 ;  /* 0x0001e20f04006986 */ /* 0x000fe2000c10152c */
[----:B------:R-:W-:Y:S01]  /*1f4f0*/  ISETP.GT.AND P6, PT, R0, 0xf0, P2 ;  /* 0x000000f00000780c */ /* 0x000fe200017c4270 */
[-C--:B0-----:R-:W-:Y:S01]  /*1f500*/  FMUL R11, R23, R2.reuse ;  /* 0x00000002170b7220 */ /* 0x081fe20000400000 */
[----:B------:R-:W-:-:S04]  /*1f510*/  FMUL R12, R22, R2 ;  /* 0x00000002160c7220 */ /* 0x000fc80000400000 */
[----:B------:R-:W-:Y:S02]  /*1f520*/  F2FP.F16.F32.PACK_AB R11, RZ, R11 ;  /* 0x0000000bff0b723e */ /* 0x000fe400000000ff */
[----:B------:R-:W-:Y:S02]  /*1f530*/  F2FP.F16.F32.PACK_AB R12, RZ, R12 ;  /* 0x0000000cff0c723e */ /* 0x000fe400000000ff */
[C---:B------:R-:W-:Y:S02]  /*1f540*/  ISETP.GT.AND P5, PT, R0.reuse, 0xf8, P3 ;  /* 0x000000f80000780c */ /* 0x040fe40001fa4270 */
[----:B------:R-:W-:Y:S01]  /*1f550*/  ISETP.GT.AND P3, PT, R0, 0xf9, P3 ;  /* 0x000000f90000780c */ /* 0x000fe20001f64270 */
[----:B------:R-:W-:Y:S01]  /*1f560*/  @P6 STG.E.U16 desc[UR44][R6.64+0x1e0], R11 ;  /* 0x0001e00b06006986 */ /* 0x000fe2000c10152c */
[----:B------:R-:W-:-:S03]  /*1f570*/  FMUL R10, R21, R2 ;  /* 0x00000002150a7220 */ /* 0x000fc60000400000 */
[----:B------:R0:W-:Y:S01]  /*1f580*/  @P4 STG.E.U16 desc[UR44][R6.64+0x1e2], R12 ;  /* 0x0001e20c06004986 */ /* 0x0001e2000c10152c */
[----:B------:R-:W-:Y:S01]  /*1f590*/  ISETP.GT.AND P4, PT, R0, 0xf8, P2 ;  /* 0x000000f80000780c */ /* 0x000fe20001784270 */
[-C--:B------:R-:W-:Y:S01]  /*1f5a0*/  FMUL R9, R20, R2.reuse ;  /* 0x0000000214097220 */ /* 0x080fe20000400000 */
[-C--:B------:R-:W-:Y:S01]  /*1f5b0*/  FMUL R8, R18, R2.reuse ;  /* 0x0000000212087220 */ /* 0x080fe20000400000 */
[----:B------:R-:W-:Y:S01]  /*1f5c0*/  FMUL R3, R19, R2 ;  /* 0x0000000213037220 */ /* 0x000fe20000400000 */
[----:B------:R-:W-:Y:S02]  /*1f5d0*/  F2FP.F16.F32.PACK_AB R10, RZ, R10 ;  /* 0x0000000aff0a723e */ /* 0x000fe400000000ff */
[----:B------:R-:W-:Y:S02]  /*1f5e0*/  ISETP.GT.AND P2, PT, R0, 0xf9, P2 ;  /* 0x000000f90000780c */ /* 0x000fe40001744270 */
[----:B------:R-:W-:Y:S02]  /*1f5f0*/  F2FP.F16.F32.PACK_AB R9, RZ, R9 ;  /* 0x00000009ff09723e */ /* 0x000fe400000000ff */
[----:B------:R-:W-:-:S02]  /*1f600*/  F2FP.F16.F32.PACK_AB R8, RZ, R8 ;  /* 0x00000008ff08723e */ /* 0x000fc400000000ff */
[----:B------:R-:W-:Y:S01]  /*1f610*/  F2FP.F16.F32.PACK_AB R3, RZ, R3 ;  /* 0x00000003ff03723e */ /* 0x000fe200000000ff */
[----:B------:R-:W-:Y:S01]  /*1f620*/  @P5 STG.E.U16 desc[UR44][R4.64+0x1f0], R10 ;  /* 0x0001f00a04005986 */ /* 0x000fe2000c10152c */
[----:B0-----:R-:W-:Y:S02]  /*1f630*/  PRMT R12, R8, 0x7610, R12 ;  /* 0x00007610080c7816 */ /* 0x001fe4000000000c */
[----:B------:R-:W-:Y:S01]  /*1f640*/  PRMT R11, R3, 0x7610, R11 ;  /* 0x00007610030b7816 */ /* 0x000fe2000000000b */
[----:B------:R0:W-:Y:S01]  /*1f650*/  @P3 STG.E.U16 desc[UR44][R4.64+0x1f2], R9 ;  /* 0x0001f20904003986 */ /* 0x0001e2000c10152c */
[----:B------:R-:W-:Y:S01]  /*1f660*/  @P4 MOV R8, R6 ;  /* 0x0000000600084202 */ /* 0x000fe20000000f00 */
[----:B------:R-:W-:Y:S02]  /*1f670*/  USHF.L.U32 UR12, UR8, 0x8, URZ ;  /* 0x00000008080c7899 */ /* 0x000fe4000800063f */
[----:B------:R-:W-:Y:S01]  /*1f680*/  USHF.L.U64.HI UR11, UR8, 0x8, UR9 ;  /* 0x00000008080b7899 */ /* 0x000fe20008010209 */
[----:B0-----:R-:W-:-:S03]  /*1f690*/  @P4 IMAD.MOV.U32 R9, RZ, RZ, R7 ;  /* 0x000000ffff094224 */ /* 0x001fc600078e0007 */
[----:B------:R-:W-:Y:S02]  /*1f6a0*/  MOV R3, UR12 ;  /* 0x0000000c00037c02 */ /* 0x000fe40008000f00 */
[----:B------:R0:W-:Y:S01]  /*1f6b0*/  @P4 STG.E.U16 desc[UR44][R8.64+0x1f0], R11 ;  /* 0x0001f00b08004986 */ /* 0x0001e2000c10152c */
[C---:B------:R-:W-:Y:S02]  /*1f6c0*/  ISETP.GT.AND P3, PT, R0.reuse, RZ, P1 ;  /* 0x000000ff0000720c */ /* 0x040fe40000f64270 */
[----:B------:R-:W-:Y:S01]  /*1f6d0*/  ISETP.GT.AND P4, PT, R0, 0x1, P1 ;  /* 0x000000010000780c */ /* 0x000fe20000f84270 */
[-C--:B------:R-:W-:Y:S01]  /*1f6e0*/  FMUL R24, R24, R2.reuse ;  /* 0x0000000218187220 */ /* 0x080fe20000400000 */
[----:B------:R-:W-:Y:S01]  /*1f6f0*/  FMUL R25, R25, R2 ;  /* 0x0000000219197220 */ /* 0x000fe20000400000 */
[----:B0-----:R-:W-:Y:S01]  /*1f700*/  @P2 IMAD.MOV.U32 R8, RZ, RZ, R6 ;  /* 0x000000ffff082224 */ /* 0x001fe200078e0006 */
[----:B------:R-:W-:Y:S01]  /*1f710*/  @P2 MOV R9, R7 ;  /* 0x0000000700092202 */ /* 0x000fe20000000f00 */
[----:B------:R-:W-:-:S04]  /*1f720*/  IMAD.U32 R7, RZ, RZ, UR11 ;  /* 0x0000000bff077e24 */ /* 0x000fc8000f8e00ff */
[----:B------:R0:W-:Y:S01]  /*1f730*/  @P2 STG.E.U16 desc[UR44][R8.64+0x1f2], R12 ;  /* 0x0001f20c08002986 */ /* 0x0001e2000c10152c */
[C---:B------:R-:W-:Y:S02]  /*1f740*/  IADD3 R6, P2, P6, R4.reuse, UR5, R3 ;  /* 0x0000000504067c10 */ /* 0x040fe4000fe5e003 */
[----:B------:R-:W-:Y:S02]  /*1f750*/  IADD3 R4, P5, R4, UR12, RZ ;  /* 0x0000000c04047c10 */ /* 0x000fe4000ffbe0ff */
[C---:B------:R-:W-:Y:S02]  /*1f760*/  IADD3.X R7, R5.reuse, UR4, R7, P2, P6 ;  /* 0x0000000405077c10 */ /* 0x040fe400097ec407 */
[----:B------:R-:W-:Y:S02]  /*1f770*/  F2FP.F16.F32.PACK_AB R24, RZ, R24 ;  /* 0x00000018ff18723e */ /* 0x000fe400000000ff */
[----:B------:R-:W-:Y:S02]  /*1f780*/  IADD3.X R5, R5, UR11, RZ, P5, !PT ;  /* 0x0000000b05057c10 */ /* 0x000fe4000affe4ff */
[----:B------:R-:W-:-:S02]  /*1f790*/  F2FP.F16.F32.PACK_AB R25, RZ, R25 ;  /* 0x00000019ff19723e */ /* 0x000fc400000000ff */
[C---:B------:R-:W-:Y:S01]  /*1f7a0*/  ISETP.GT.AND P2, PT, R0.reuse, RZ, P0 ;  /* 0x000000ff0000720c */ /* 0x040fe20000744270 */
[----:B------:R-:W-:Y:S01]  /*1f7b0*/  @P3 STG.E.U16 desc[UR44][R4.64], R24 ;  /* 0x0000001804003986 */ /* 0x000fe2000c10152c */
[----:B------:R-:W-:Y:S01]  /*1f7c0*/  ISETP.GT.AND P3, PT, R0, 0x1, P0 ;  /* 0x000000010000780c */ /* 0x000fe20000764270 */
[-C--:B------:R-:W-:Y:S02]  /*1f7d0*/  FMUL R26, R26, R2.reuse ;  /* 0x000000021a1a7220 */ /* 0x080fe40000400000 */
[----:B------:R-:W-:Y:S01]  /*1f7e0*/  @P4 STG.E.U16 desc[UR44][R4.64+0x2], R25 ;  /* 0x0000021904004986 */ /* 0x000fe2000c10152c */
[----:B------:R-:W-:Y:S01]  /*1f7f0*/  ISETP.GT.AND P4, PT, R0, 0x8, P1 ;  /* 0x000000080000780c */ /* 0x000fe20000f84270 */
[-C--:B------:R-:W-:Y:S01]  /*1f800*/  FMUL R27, R27, R2.reuse ;  /* 0x000000021b1b7220 */ /* 0x080fe20000400000 */
[----:B0-----:R-:W-:Y:S01]  /*1f810*/  IADD3 R8, P5, R4, UR5, RZ ;  /* 0x0000000504087c10 */ /* 0x001fe2000ffbe0ff */
[----:B------:R-:W-:Y:S01]  /*1f820*/  FMUL R28, R28, R2 ;  /* 0x000000021c1c7220 */ /* 0x000fe20000400000 */
[----:B------:R-:W-:-:S02]  /*1f830*/  F2FP.F16.F32.PACK_AB R26, RZ, R26 ;  /* 0x0000001aff1a723e */ /* 0x000fc400000000ff */
[----:B------:R-:W-:Y:S02]  /*1f840*/  IADD3.X R9, R5, UR4, RZ, P5, !PT ;  /* 0x0000000405097c10 */ /* 0x000fe4000affe4ff */
[----:B------:R-:W-:Y:S02]  /*1f850*/  F2FP.F16.F32.PACK_AB R27, RZ, R27 ;  /* 0x0000001bff1b723e */ /* 0x000fe400000000ff */
[----:B------:R-:W-:Y:S01]  /*1f860*/  F2FP.F16.F32.PACK_AB R28, RZ, R28 ;  /* 0x0000001cff1c723e */ /* 0x000fe200000000ff */
[----:B------:R-:W-:Y:S01]  /*1f870*/  @P2 STG.E.U16 desc[UR44][R8.64], R26 ;  /* 0x0000001a08002986 */ /* 0x000fe2000c10152c */
[C---:B------:R-:W-:Y:S02]  /*1f880*/  ISETP.GT.AND P5, PT, R0.reuse, 0x9, P1 ;  /* 0x000000090000780c */ /* 0x040fe40000fa4270 */
[C---:B------:R-:W-:Y:S01]  /*1f890*/  ISETP.GT.AND P2, PT, R0.reuse, 0x8, P0 ;  /* 0x000000080000780c */ /* 0x040fe20000744270 */
[----:B------:R-:W-:Y:S01]  /*1f8a0*/  @P3 STG.E.U16 desc[UR44][R8.64+0x2], R27 ;  /* 0x0000021b08003986 */ /* 0x000fe2000c10152c */
[-C--:B------:R-:W-:Y:S01]  /*1f8b0*/  FMUL R29, R29, R2.reuse ;  /* 0x000000021d1d7220 */ /* 0x080fe20000400000 */
[----:B------:R-:W-:Y:S01]  /*1f8c0*/  ISETP.GT.AND P3, PT, R0, 0x9, P0 ;  /* 0x000000090000780c */ /* 0x000fe20000764270 */
[-C--:B------:R-:W-:Y:S01]  /*1f8d0*/  FMUL R30, R30, R2.reuse ;  /* 0x000000021e1e7220 */ /* 0x080fe20000400000 */
[----:B------:R-:W-:Y:S01]  /*1f8e0*/  @P4 STG.E.U16 desc[UR44][R4.64+0x10], R28 ;  /* 0x0000101c04004986 */ /* 0x000fe2000c10152c */
[----:B------:R-:W-:Y:S01]  /*1f8f0*/  ISETP.GT.AND P4, PT, R0, 0x10, P1 ;  /* 0x000000100000780c */ /* 0x000fe20000f84270 */
[-C--:B------:R-:W-:Y:S01]  /*1f900*/  FMUL R31, R31, R2.reuse ;  /* 0x000000021f1f7220 */ /* 0x080fe20000400000 */
[----:B------:R-:W-:Y:S01]  /*1f910*/  IADD3 R10, P6, R4, UR5, RZ ;  /* 0x00000005040a7c10 */ /* 0x000fe2000ffde0ff */
[----:B------:R-:W-:Y:S01]  /*1f920*/  FMUL R32, R32, R2 ;  /* 0x0000000220207220 */ /* 0x000fe20000400000 */
[----:B------:R-:W-:-:S02]  /*1f930*/  F2FP.F16.F32.PACK_AB R29, RZ, R29 ;  /* 0x0000001dff1d723e */ /* 0x000fc400000000ff */
[----:B------:R-:W-:Y:S02]  /*1f940*/  F2FP.F16.F32.PACK_AB R30, RZ, R30 ;  /* 0x0000001eff1e723e */ /* 0x000fe400000000ff */
[----:B------:R-:W-:Y:S02]  /*1f950*/  IADD3.X R11, R5, UR4, RZ, P6, !PT ;  /* 0x00000004050b7c10 */ /* 0x000fe4000b7fe4ff */
[----:B------:R-:W-:Y:S01]  /*1f960*/  F2FP.F16.F32.PACK_AB R31, RZ, R31 ;  /* 0x0000001fff1f723e */ /* 0x000fe200000000ff */
[----:B------:R-:W-:Y:S01]  /*1f970*/  @P5 STG.E.U16 desc[UR44][R4.64+0x12], R29 ;  /* 0x0000121d04005986 */ /* 0x000fe2000c10152c */
[----:B------:R-:W-:Y:S02]  /*1f980*/  F2FP.F16.F32.PACK_AB R32, RZ, R32 ;  /* 0x00000020ff20723e */ /* 0x000fe400000000ff */
[C---:B------:R-:W-:Y:S01]  /*1f990*/  ISETP.GT.AND P5, PT, R0.reuse, 0x11, P1 ;  /* 0x000000110000780c */ /* 0x040fe20000fa4270 */
[----:B------:R-:W-:Y:S01]  /*1f9a0*/  @P2 STG.E.U16 desc[UR44][R10.64+0x10], R30 ;  /* 0x0000101e0a002986 */ /* 0x000fe2000c10152c */
[----:B------:R-:W-:Y:S01]  /*1f9b0*/  ISETP.GT.AND P2, PT, R0, 0x10, P0 ;  /* 0x000000100000780c */ /* 0x000fe20000744270 */
[----:B------:R-:W-:-:S02]  /*1f9c0*/  FMUL R33, R33, R2 ;  /* 0x0000000221217220 */ /* 0x000fc40000400000 */
[----:B------:R-:W-:Y:S01]  /*1f9d0*/  @P3 STG.E.U16 desc[UR44][R6.64+0x12], R31 ;  /* 0x0000121f06003986 */ /* 0x000fe2000c10152c */
[----:B------:R-:W-:Y:S01]  /*1f9e0*/  ISETP.GT.AND P3, PT, R0, 0x11, P0 ;  /* 0x000000110000780c */ /* 0x000fe20000764270 */
[-C--:B------:R-:W-:Y:S02]  /*1f9f0*/  FMUL R34, R34, R2.reuse ;  /* 0x0000000222227220 */ /* 0x080fe40000400000 */
[----:B------:R-:W-:Y:S01]  /*1fa00*/  @P4 STG.E.U16 desc[UR44][R4.64+0x20], R32 ;  /* 0x0000202004004986 */ /* 0x000fe2000c10152c */
[----:B------:R-:W-:Y:S01]  /*1fa10*/  ISETP.GT.AND P4, PT, R0, 0x18, P1 ;  /* 0x000000180000780c */ /* 0x000fe20000f84270 */
[-C--:B------:R-:W-:Y:S01]  /*1fa20*/  FMUL R35, R35, R2.reuse ;  /* 0x0000000223237220 */ /* 0x080fe20000400000 */
[----:B------:R-:W-:Y:S01]  /*1fa30*/  FMUL R36, R36, R2 ;  /* 0x0000000224247220 */ /* 0x000fe20000400000 */
[----:B------:R-:W-:Y:S02]  /*1fa40*/  F2FP.F16.F32.PACK_AB R33, RZ, R33 ;  /* 0x00000021ff21723e */ /* 0x000fe400000000ff */
[----:B------:R-:W-:-:S02]  /*1fa50*/  F2FP.F16.F32.PACK_AB R34, RZ, R34 ;  /* 0x00000022ff22723e */ /* 0x000fc400000000ff */
[----:B------:R-:W-:Y:S01]  /*1fa60*/  F2FP.F16.F32.PACK_AB R35, RZ, R35 ;  /* 0x00000023ff23723e */ /* 0x000fe200000000ff */
[----:B------:R-:W-:Y:S01]  /*1fa70*/  @P5 STG.E.U16 desc[UR44][R4.64+0x22], R33 ;  /* 0x0000222104005986 */ /* 0x000fe2000c10152c */
[----:B------:R-:W-:Y:S02]  /*1fa80*/  F2FP.F16.F32.PACK_AB R36, RZ, R36 ;  /* 0x00000024ff24723e */ /* 0x000fe400000000ff */
[C---:B------:R-:W-:Y:S01]  /*1fa90*/  ISETP.GT.AND P5, PT, R0.reuse, 0x19, P1 ;  /* 0x000000190000780c */ /* 0x040fe20000fa4270 */
[----:B------:R-:W-:Y:S01]  /*1faa0*/  @P2 STG.E.U16 desc[UR44][R6.64+0x20], R34 ;  /* 0x0000202206002986 */ /* 0x000fe2000c10152c */
[C---:B------:R-:W-:Y:S01]  /*1fab0*/  ISETP.GT.AND P2, PT, R0.reuse, 0x18, P0 ;  /* 0x000000180000780c */ /* 0x040fe20000744270 */
[-C--:B------:R-:W-:Y:S02]  /*1fac0*/  FMUL R37, R37, R2.reuse ;  /* 0x0000000225257220 */ /* 0x080fe40000400000 */
[----:B------:R-:W-:Y:S01]  /*1fad0*/  @P3 STG.E.U16 desc[UR44][R6.64+0x22], R35 ;  /* 0x0000222306003986 */ /* 0x000fe2000c10152c */
[----:B------:R-:W-:Y:S01]  /*1fae0*/  ISETP.GT.AND P3, PT, R0, 0x19, P0 ;  /* 0x000000190000780c */ /* 0x000fe20000764270 */
[----:B------:R-:W-:-:S02]  /*1faf0*/  FMUL R38, R38, R2 ;  /* 0x0000000226267220 */ /* 0x000fc40000400000 */
[----:B------:R-:W-:Y:S01]  /*1fb00*/  @P4 STG.E.U16 desc[UR44][R4.64+0x30], R36 ;  /* 0x0000302404004986 */ /* 0x000fe2000c10152c */
[----:B------:R-:W-:Y:S01]  /*1fb10*/  ISETP.GT.AND P4, PT, R0, 0x20, P1 ;  /* 0x000000200000780c */ /* 0x000fe20000f84270 */
[-C--:B------:R-:W-:Y:S01]  /*1fb20*/  FMUL R39, R39, R2.reuse ;  /* 0x0000000227277220 */ /* 0x080fe20000400000 */
[----:B------:R-:W-:Y:S01]  /*1fb30*/  FMUL R40, R40, R2 ;  /* 0x0000000228287220 */ /* 0x000fe20000400000 */
[----:B------:R-:W-:Y:S02]  /*1fb40*/  F2FP.F16.F32.PACK_AB R37, RZ, R37 ;  /* 0x00000025ff25723e */ /* 0x000fe400000000ff */
[----:B------:R-:W-:Y:S02]  /*1fb50*/  F2FP.F16.F32.PACK_AB R38, RZ, R38 ;  /* 0x00000026ff26723e */ /* 0x000fe400000000ff */
[----:B------:R-:W-:Y:S01]  /*1fb60*/  F2FP.F16.F32.PACK_AB R39, RZ, R39 ;  /* 0x00000027ff27723e */ /* 0x000fe200000000ff */
[----:B------:R-:W-:Y:S01]  /*1fb70*/  @P5 STG.E.U16 desc[UR44][R4.64+0x32], R37 ;  /* 0x0000322504005986 */ /* 0x000fe2000c10152c */
[----:B------:R-:W-:-:S02]  /*1fb80*/  F2FP.F16.F32.PACK_AB R40, RZ, R40 ;  /* 0x00000028ff28723e */ /* 0x000fc400000000ff */
[C---:B------:R-:W-:Y:S01]  /*1fb90*/  ISETP.GT.AND P5, PT, R0.reuse, 0x21, P1 ;  /* 0x000000210000780c */ /* 0x040fe20000fa4270 */
[----:B------:R-:W-:Y:S01]  /*1fba0*/  @P2 STG.E.U16 desc[UR44][R6.64+0x30], R38 ;  /* 0x0000302606002986 */ /* 0x000fe2000c10152c */
[C---:B------:R-:W-:Y:S01]  /*1fbb0*/  ISETP.GT.AND P2, PT, R0.reuse, 0x20, P0 ;  /* 0x000000200000780c */ /* 0x040fe20000744270 */
[-C--:B------:R-:W-:Y:S02]  /*1fbc0*/  FMUL R41, R41, R2.reuse ;  /* 0x0000000229297220 */ /* 0x080fe40000400000 */
[----:B------:R-:W-:Y:S01]  /*1fbd0*/  @P3 STG.E.U16 desc[UR44][R6.64+0x32], R39 ;  /* 0x0000322706003986 */ /* 0x000fe2000c10152c */
[----:B------:R-:W-:Y:S01]  /*1fbe0*/  ISETP.GT.AND P3, PT, R0, 0x21, P0 ;  /* 0x000000210000780c */ /* 0x000fe20000764270 */
[-C--:B------:R-:W-:Y:S02]  /*1fbf0*/  FMUL R42, R42, R2.reuse ;  /* 0x000000022a2a7220 */ /* 0x080fe40000400000 */
[----:B------:R-:W-:Y:S01]  /*1fc00*/  @P4 STG.E.U16 desc[UR44][R4.64+0x40], R40 ;  /* 0x0000402804004986 */ /* 0x000fe2000c10152c */
[----:B------:R-:W-:Y:S01]  /*1fc10*/  ISETP.GT.AND P4, PT, R0, 0x28, P1 ;  /* 0x000000280000780c */ /* 0x000fe20000f84270 */
[-C--:B------:R-:W-:Y:S01]  /*1fc20*/  FMUL R43, R43, R2.reuse ;  /* 0x000000022b2b7220 */ /* 0x080fe20000400000 */
[----:B------:R-:W-:Y:S01]  /*1fc30*/  FMUL R44, R44, R2 ;  /* 0x000000022c2c7220 */ /* 0x000fe20000400000 */
[----:B------:R-:W-:-:S02]  /*1fc40*/  F2FP.F16.F32.PACK_AB R41, RZ, R41 ;  /* 0x00000029ff29723e */ /* 0x000fc400000000ff */
[----:B------:R-:W-:Y:S02]  /*1fc50*/  F2FP.F16.F32.PACK_AB R42, RZ, R42 ;  /* 0x0000002aff2a723e */ /* 0x000fe400000000ff */
        /* <DEDUP_REMOVED lines=357> */
[----:B------:R-:W-:Y:S01]  /*212b0*/  ISETP.GT.AND P2, PT, R0, 0xd8, P0 ;  /* 0x000000d80000780c */ /* 0x000fe20000744270 */
[-C--:B------:R-:W-:Y:S02]  /*212c0*/  FMUL R133, R133, R2.reuse ;  /* 0x0000000285857220 */ /* 0x080fe40000400000 */
[----:B------:R-:W-:Y:S01]  /*212d0*/  @P3 STG.E.U16 desc[UR44][R6.64+0x1a2], R131 ;  /* 0x0001a28306003986 */ /* 0x000fe2000c10152c */
[----:B------:R-:W-:-:S03]  /*212e0*/  FMUL R134, R134, R2 ;  /* 0x0000000286867220 */ /* 0x000fc60000400000 */
[----:B------:R-:W-:Y:S01]  /*212f0*/  @P4 STG.E.U16 desc[UR44][R4.64+0x1b0], R132 ;  /* 0x0001b08404004986 */ /* 0x000fe2000c10152c */
[C---:B------:R-:W-:Y:S01]  /*21300*/  ISETP.GT.AND P4, PT, R0.reuse, 0xd9, P0 ;  /* 0x000000d90000780c */ /* 0x040fe20000784270 */
[----:B------:R-:W-:Y:S01]  /*21310*/  FMUL R135, R135, R2 ;  /* 0x0000000287877220 */ /* 0x000fe20000400000 */
[----:B------:R-:W-:Y:S02]  /*21320*/  F2FP.F16.F32.PACK_AB R133, RZ, R133 ;  /* 0x00000085ff85723e */ /* 0x000fe400000000ff */
[----:B------:R-:W-:Y:S02]  /*21330*/  F2FP.F16.F32.PACK_AB R134, RZ, R134 ;  /* 0x00000086ff86723e */ /* 0x000fe400000000ff */
[----:B------:R-:W-:Y:S01]  /*21340*/  F2FP.F16.F32.PACK_AB R135, RZ, R135 ;  /* 0x00000087ff87723e */ /* 0x000fe200000000ff */
[----:B------:R-:W-:Y:S01]  /*21350*/  @P5 STG.E.U16 desc[UR44][R4.64+0x1b2], R133 ;  /* 0x0001b28504005986 */ /* 0x000fe2000c10152c */
[----:B------:R-:W-:-:S03]  /*21360*/  ISETP.GT.AND P5, PT, R0, 0xe0, P1 ;  /* 0x000000e00000780c */ /* 0x000fc60000fa4270 */
[----:B------:R-:W-:Y:S01]  /*21370*/  @P2 STG.E.U16 desc[UR44][R6.64+0x1b0], R134 ;  /* 0x0001b08606002986 */ /* 0x000fe2000c10152c */
[----:B------:R-:W-:Y:S01]  /*21380*/  ISETP.GT.AND P2, PT, R0, 0xe1, P1 ;  /* 0x000000e10000780c */ /* 0x000fe20000f44270 */
[-C--:B------:R-:W-:Y:S01]  /*21390*/  FMUL R136, R136, R2.reuse ;  /* 0x0000000288887220 */ /* 0x080fe20000400000 */
[C---:B------:R-:W-:Y:S01]  /*213a0*/  ISETP.GT.AND P3, PT, R0.reuse, 0xe0, P0 ;  /* 0x000000e00000780c */ /* 0x040fe20000764270 */
[----:B------:R-:W-:Y:S01]  /*213b0*/  @P4 STG.E.U16 desc[UR44][R6.64+0x1b2], R135 ;  /* 0x0001b28706004986 */ /* 0x000fe2000c10152c */
[-C--:B------:R-:W-:Y:S01]  /*213c0*/  FMUL R137, R137, R2.reuse ;  /* 0x0000000289897220 */ /* 0x080fe20000400000 */
[----:B------:R-:W-:Y:S01]  /*213d0*/  ISETP.GT.AND P4, PT, R0, 0xe1, P0 ;  /* 0x000000e10000780c */ /* 0x000fe20000784270 */
[-C--:B------:R-:W-:Y:S01]  /*213e0*/  FMUL R138, R138, R2.reuse ;  /* 0x000000028a8a7220 */ /* 0x080fe20000400000 */
[----:B------:R-:W-:Y:S01]  /*213f0*/  FMUL R139, R139, R2 ;  /* 0x000000028b8b7220 */ /* 0x000fe20000400000 */
[----:B------:R-:W-:Y:S02]  /*21400*/  F2FP.F16.F32.PACK_AB R136, RZ, R136 ;  /* 0x00000088ff88723e */ /* 0x000fe400000000ff */
[----:B------:R-:W-:-:S02]  /*21410*/  F2FP.F16.F32.PACK_AB R137, RZ, R137 ;  /* 0x00000089ff89723e */ /* 0x000fc400000000ff */
[----:B------:R-:W-:Y:S02]  /*21420*/  F2FP.F16.F32.PACK_AB R138, RZ, R138 ;  /* 0x0000008aff8a723e */ /* 0x000fe400000000ff */
[----:B------:R-:W-:Y:S01]  /*21430*/  F2FP.F16.F32.PACK_AB R139, RZ, R139 ;  /* 0x0000008bff8b723e */ /* 0x000fe200000000ff */
[----:B------:R-:W-:Y:S01]  /*21440*/  @P5 STG.E.U16 desc[UR44][R4.64+0x1c0], R136 ;  /* 0x0001c08804005986 */ /* 0x000fe2000c10152c */
[----:B------:R-:W-:-:S03]  /*21450*/  ISETP.GT.AND P5, PT, R0, 0xe9, P1 ;  /* 0x000000e90000780c */ /* 0x000fc60000fa4270 */
[----:B------:R-:W-:Y:S01]  /*21460*/  @P2 STG.E.U16 desc[UR44][R4.64+0x1c2], R137 ;  /* 0x0001c28904002986 */ /* 0x000fe2000c10152c */
[C---:B------:R-:W-:Y:S02]  /*21470*/  ISETP.GT.AND P2, PT, R0.reuse, 0xe8, P1 ;  /* 0x000000e80000780c */ /* 0x040fe40000f44270 */
[C---:B------:R-:W-:Y:S01]  /*21480*/  ISETP.GT.AND P6, PT, R0.reuse, 0xe8, P0 ;  /* 0x000000e80000780c */ /* 0x040fe200007c4270 */
[----:B------:R-:W-:Y:S01]  /*21490*/  @P3 STG.E.U16 desc[UR44][R6.64+0x1c0], R138 ;  /* 0x0001c08a06003986 */ /* 0x000fe2000c10152c */
[----:B------:R-:W-:Y:S01]  /*214a0*/  ISETP.GT.AND P3, PT, R0, 0xe9, P0 ;  /* 0x000000e90000780c */ /* 0x000fe20000764270 */
[-C--:B------:R-:W-:Y:S01]  /*214b0*/  FMUL R140, R140, R2.reuse ;  /* 0x000000028c8c7220 */ /* 0x080fe20000400000 */
[-C--:B------:R-:W-:Y:S01]  /*214c0*/  FMUL R141, R141, R2.reuse ;  /* 0x000000028d8d7220 */ /* 0x080fe20000400000 */
[----:B------:R-:W-:Y:S01]  /*214d0*/  @P4 STG.E.U16 desc[UR44][R6.64+0x1c2], R139 ;  /* 0x0001c28b06004986 */ /* 0x000fe2000c10152c */
[----:B------:R-:W-:Y:S01]  /*214e0*/  ISETP.GT.AND P4, PT, R0, 0xf0, P1 ;  /* 0x000000f00000780c */ /* 0x000fe20000f84270 */
[-C--:B------:R-:W-:Y:S01]  /*214f0*/  FMUL R142, R142, R2.reuse ;  /* 0x000000028e8e7220 */ /* 0x080fe20000400000 */
[-C--:B------:R-:W-:Y:S01]  /*21500*/  FMUL R143, R143, R2.reuse ;  /* 0x000000028f8f7220 */ /* 0x080fe20000400000 */
[----:B------:R-:W-:Y:S01]  /*21510*/  FMUL R144, R144, R2 ;  /* 0x0000000290907220 */ /* 0x000fe20000400000 */
[----:B------:R-:W-:-:S02]  /*21520*/  F2FP.F16.F32.PACK_AB R140, RZ, R140 ;  /* 0x0000008cff8c723e */ /* 0x000fc400000000ff */
[----:B------:R-:W-:Y:S02]  /*21530*/  F2FP.F16.F32.PACK_AB R141, RZ, R141 ;  /* 0x0000008dff8d723e */ /* 0x000fe400000000ff */
[----:B------:R-:W-:Y:S02]  /*21540*/  F2FP.F16.F32.PACK_AB R142, RZ, R142 ;  /* 0x0000008eff8e723e */ /* 0x000fe400000000ff */
[----:B------:R-:W-:Y:S02]  /*21550*/  F2FP.F16.F32.PACK_AB R143, RZ, R143 ;  /* 0x0000008fff8f723e */ /* 0x000fe400000000ff */
[----:B------:R-:W-:Y:S01]  /*21560*/  F2FP.F16.F32.PACK_AB R144, RZ, R144 ;  /* 0x00000090ff90723e */ /* 0x000fe200000000ff */
[----:B------:R-:W-:Y:S01]  /*21570*/  @P2 STG.E.U16 desc[UR44][R4.64+0x1d0], R140 ;  /* 0x0001d08c04002986 */ /* 0x000fe2000c10152c */
[----:B------:R-:W-:-:S03]  /*21580*/  ISETP.GT.AND P2, PT, R0, 0xf1, P1 ;  /* 0x000000f10000780c */ /* 0x000fc60000f44270 */
[----:B------:R-:W-:Y:S01]  /*21590*/  @P5 STG.E.U16 desc[UR44][R4.64+0x1d2], R141 ;  /* 0x0001d28d04005986 */ /* 0x000fe2000c10152c */
[----:B------:R-:W-:-:S03]  /*215a0*/  ISETP.GT.AND P5, PT, R0, 0xf0, P0 ;  /* 0x000000f00000780c */ /* 0x000fc600007a4270 */
[----:B------:R-:W-:Y:S01]  /*215b0*/  @P6 STG.E.U16 desc[UR44][R6.64+0x1d0], R142 ;  /* 0x0001d08e06006986 */ /* 0x000fe2000c10152c */
[----:B------:R-:W-:-:S03]  /*215c0*/  FMUL R145, R145, R2 ;  /* 0x0000000291917220 */ /* 0x000fc60000400000 */
[----:B------:R-:W-:Y:S01]  /*215d0*/  @P3 STG.E.U16 desc[UR44][R6.64+0x1d2], R143 ;  /* 0x0001d28f06003986 */ /* 0x000fe2000c10152c */
[----:B------:R-:W-:-:S03]  /*215e0*/  ISETP.GT.AND P3, PT, R0, 0xf8, P1 ;  /* 0x000000f80000780c */ /* 0x000fc60000f64270 */
[----:B------:R-:W-:Y:S01]  /*215f0*/  @P4 STG.E.U16 desc[UR44][R4.64+0x1e0], R144 ;  /* 0x0001e09004004986 */ /* 0x000fe2000c10152c */
[----:B------:R-:W-:Y:S01]  /*21600*/  ISETP.GT.AND P4, PT, R0, 0xf1, P0 ;  /* 0x000000f10000780c */ /* 0x000fe20000784270 */
[-C--:B------:R-:W-:Y:S01]  /*21610*/  FMUL R146, R146, R2.reuse ;  /* 0x0000000292927220 */ /* 0x080fe20000400000 */
[C---:B------:R-:W-:Y:S01]  /*21620*/  ISETP.GT.AND P1, PT, R0.reuse, 0xf9, P1 ;  /* 0x000000f90000780c */ /* 0x040fe20000f24270 */
[-C--:B------:R-:W-:Y:S01]  /*21630*/  FMUL R147, R147, R2.reuse ;  /* 0x0000000293937220 */ /* 0x080fe20000400000 */
[----:B------:R-:W-:Y:S01]  /*21640*/  ISETP.GT.AND P6, PT, R0, 0xf8, P0 ;  /* 0x000000f80000780c */ /* 0x000fe200007c4270 */
[-C--:B------:R-:W-:Y:S01]  /*21650*/  FMUL R148, R148, R2.reuse ;  /* 0x0000000294947220 */ /* 0x080fe20000400000 */
[----:B------:R-:W-:Y:S01]  /*21660*/  FMUL R149, R149, R2 ;  /* 0x0000000295957220 */ /* 0x000fe20000400000 */
[----:B------:R-:W-:Y:S02]  /*21670*/  F2FP.F16.F32.PACK_AB R145, RZ, R145 ;  /* 0x00000091ff91723e */ /* 0x000fe400000000ff */
[----:B------:R-:W-:-:S02]  /*21680*/  F2FP.F16.F32.PACK_AB R146, RZ, R146 ;  /* 0x00000092ff92723e */ /* 0x000fc400000000ff */
[----:B------:R-:W-:Y:S02]  /*21690*/  ISETP.GT.AND P0, PT, R0, 0xf9, P0 ;  /* 0x000000f90000780c */ /* 0x000fe40000704270 */
[----:B------:R-:W-:Y:S01]  /*216a0*/  F2FP.F16.F32.PACK_AB R147, RZ, R147 ;  /* 0x00000093ff93723e */ /* 0x000fe200000000ff */
[----:B------:R-:W-:Y:S01]  /*216b0*/  FMUL R150, R150, R2 ;  /* 0x0000000296967220 */ /* 0x000fe20000400000 */
[----:B------:R-:W-:Y:S02]  /*216c0*/  F2FP.F16.F32.PACK_AB R148, RZ, R148 ;  /* 0x00000094ff94723e */ /* 0x000fe400000000ff */
[----:B------:R-:W-:Y:S01]  /*216d0*/  F2FP.F16.F32.PACK_AB R149, RZ, R149 ;  /* 0x00000095ff95723e */ /* 0x000fe200000000ff */
[----:B------:R-:W-:Y:S01]  /*216e0*/  FMUL R151, R151, R2 ;  /* 0x0000000297977220 */ /* 0x000fe20000400000 */
[----:B------:R-:W-:Y:S01]  /*216f0*/  @P2 STG.E.U16 desc[UR44][R4.64+0x1e2], R145 ;  /* 0x0001e29104002986 */ /* 0x000fe2000c10152c */
[----:B------:R-:W-:-:S03]  /*21700*/  F2FP.F16.F32.PACK_AB R150, RZ, R150 ;  /* 0x00000096ff96723e */ /* 0x000fc600000000ff */
[----:B------:R-:W-:Y:S01]  /*21710*/  @P5 STG.E.U16 desc[UR44][R6.64+0x1e0], R146 ;  /* 0x0001e09206005986 */ /* 0x000fe2000c10152c */
[----:B------:R-:W-:-:S03]  /*21720*/  F2FP.F16.F32.PACK_AB R151, RZ, R151 ;  /* 0x00000097ff97723e */ /* 0x000fc600000000ff */
[----:B------:R-:W-:Y:S04]  /*21730*/  @P4 STG.E.U16 desc[UR44][R6.64+0x1e2], R147 ;  /* 0x0001e29306004986 */ /* 0x000fe8000c10152c */
[----:B------:R-:W-:Y:S04]  /*21740*/  @P3 STG.E.U16 desc[UR44][R4.64+0x1f0], R148 ;  /* 0x0001f09404003986 */ /* 0x000fe8000c10152c */
[----:B------:R0:W-:Y:S02]  /*21750*/  @P1 STG.E.U16 desc[UR44][R4.64+0x1f2], R149 ;  /* 0x0001f29504001986 */ /* 0x0001e4000c10152c */
[----:B0-----:R-:W-:Y:S01]  /*21760*/  @P6 MOV R4, R6 ;  /* 0x0000000600046202 */ /* 0x001fe20000000f00 */
[----:B------:R-:W-:-:S05]  /*21770*/  @P6 IMAD.MOV.U32 R5, RZ, RZ, R7 ;  /* 0x000000ffff056224 */ /* 0x000fca00078e0007 */
[----:B------:R0:W-:Y:S04]  /*21780*/  @P6 STG.E.U16 desc[UR44][R4.64+0x1f0], R150 ;  /* 0x0001f09604006986 */ /* 0x0001e8000c10152c */
[----:B------:R0:W-:Y:S02]  /*21790*/  @P0 STG.E.U16 desc[UR44][R6.64+0x1f2], R151 ;  /* 0x0001f29706000986 */ /* 0x0001e4000c10152c */
.L_x_536:
[----:B------:R-:W-:Y:S05]  /*217a0*/  BSYNC B0 ;  /* 0x0000000000007941 */ /* 0x000fea0003800000 */
.L_x_28:
[----:B0-----:R-:W2:Y:S04]  /*217b0*/  LDL.LU R5, [R1+0x200] ;  /* 0x0002000001057983 */ /* 0x001ea80000300800 */
[----:B------:R-:W2:Y:S01]  /*217c0*/  LDL.LU R4, [R1+0x204] ;  /* 0x0002040001047983 */ /* 0x000ea20000300800 */
[----:B------:R-:W-:Y:S01]  /*217d0*/  ULDC UR4, c[0x0][0xc] ;  /* 0x0000030000047ab9 */ /* 0x000fe20000000800 */
[----:B------:R-:W-:Y:S01]  /*217e0*/  ULDC UR5, c[0x0][0x10] ;  /* 0x0000040000057ab9 */ /* 0x000fe20000000800 */
[----:B-----5:R-:W2:Y:S01]  /*217f0*/  LDC R3, c[0x0][0x14] ;  /* 0x00000500ff037b82 */ /* 0x020ea20000000800 */
[----:B------:R-:W-:Y:S01]  /*21800*/  UIMAD.WIDE.U32 UR4, UR4, UR5, URZ ;  /* 0x00000005040472a5 */ /* 0x000fe2000f8e003f */
[----:B----4-:R-:W-:Y:S01]  /*21810*/  PRMT R0, RZ, 0x7610, R0 ;  /* 0x00007610ff007816 */ /* 0x010fe20000000000 */
[----:B------:R-:W-:Y:S01]  /*21820*/  UMOV UR41, 0xffffffff ;  /* 0xffffffff00297882 */ /* 0x000fe20000000000 */
[----:B------:R-:W-:-:S03]  /*21830*/  UMOV UR42, 0xffffffff ;  /* 0xffffffff002a7882 */ /* 0x000fc60000000000 */
[----:B--2---:R-:W-:-:S04]  /*21840*/  IMAD.WIDE.U32 R4, R3, UR4, R4 ;  /* 0x0000000403047c25 */ /* 0x004fc8000f8e0004 */
[----:B------:R-:W-:Y:S01]  /*21850*/  IMAD R3, R3, UR5, RZ ;  /* 0x0000000503037c24 */ /* 0x000fe2000f8e02ff */
[----:B------:R-:W-:Y:S01]  /*21860*/  ULDC.64 UR4, c[0x0][0x650] ;  /* 0x0001940000047ab9 */ /* 0x000fe20000000a00 */
[----:B------:R-:W-:Y:S01]  /*21870*/  IMAD.MOV.U32 R7, RZ, RZ, R4 ;  /* 0x000000ffff077224 */ /* 0x000fe200078e0004 */
[----:B------:R-:W-:Y:S02]  /*21880*/  ISETP.GE.U32.AND P0, PT, R4, UR4, PT ;  /* 0x0000000404007c0c */ /* 0x000fe4000bf06070 */
[----:B------:R-:W-:-:S04]  /*21890*/  IADD3 R6, R5, R3, RZ ;  /* 0x0000000305067210 */ /* 0x000fc80007ffe0ff */
[----:B------:R-:W-:Y:S01]  /*218a0*/  ISETP.GE.U32.AND.EX P0, PT, R6, UR5, PT, P0 ;  /* 0x0000000506007c0c */ /* 0x000fe2000bf06100 */
[----:B------:R0:W-:Y:S04]  /*218b0*/  STL [R1+0x200], R6 ;  /* 0x0002000601007387 */ /* 0x0001e80000100800 */
[----:B------:R0:W-:Y:S08]  /*218c0*/  STL [R1+0x204], R7 ;  /* 0x0002040701007387 */ /* 0x0001f00000100800 */
[----:B------:R-:W-:Y:S05]  /*218d0*/  @P0 BRA `(.L_x_537) ;  /* 0x0000000400880947 */ /* 0x000fea0003800000 */
[----:B------:R-:W2:Y:S01]  /*218e0*/  S2UR UR6, SR_CTAID.X ;  /* 0x00000000000679c3 */ /* 0x000ea20000002500 */
[----:B------:R-:W-:Y:S01]  /*218f0*/  ULDC.64 UR12, c[0x0][0x628] ;  /* 0x00018a00000c7ab9 */ /* 0x000fe20000000a00 */
[----:B------:R-:W-:Y:S01]  /*21900*/  ULDC UR4, c[0x0][0x150] ;  /* 0x0000540000047ab9 */ /* 0x000fe20000000800 */
[----:B------:R-:W-:Y:S01]  /*21910*/  ISETP.NE.U32.AND P0, PT, RZ, UR12, PT ;  /* 0x0000000cff007c0c */ /* 0x000fe2000bf05070 */
[----:B------:R-:W-:Y:S01]  /*21920*/  ULDC UR15, c[0x0][0x630] ;  /* 0x00018c00000f7ab9 */ /* 0x000fe20000000800 */
[C---:B------:R-:W-:Y:S01]  /*21930*/  R2UR UR16, R7.reuse ;  /* 0x00000000071072ca */ /* 0x040fe200000e0000 */
[----:B------:R-:W-:Y:S01]  /*21940*/  ULDC UR19, c[0x0][0x154] ;  /* 0x0000550000137ab9 */ /* 0x000fe20000000800 */
[----:B------:R-:W-:Y:S01]  /*21950*/  ISETP.NE.AND.EX P0, PT, RZ, UR13, PT, P0 ;  /* 0x0000000dff007c0c */ /* 0x000fe2000bf05300 */
[----:B------:R-:W4:Y:S01]  /*21960*/  S2UR UR18, SR_CTAID.Y ;  /* 0x00000000001279c3 */ /* 0x000f220000002600 */
[----:B------:R-:W-:Y:S02]  /*21970*/  R2UR UR17, R6 ;  /* 0x00000000061172ca */ /* 0x000fe400000e0000 */
[----:B------:R-:W-:-:S02]  /*21980*/  R2UR UR10, R7 ;  /* 0x00000000070a72ca */ /* 0x000fc400000e0000 */
[----:B------:R-:W-:Y:S02]  /*21990*/  R2UR UR11, R6 ;  /* 0x00000000060b72ca */ /* 0x000fe400000e0000 */
[----:B--2---:R-:W-:-:S05]  /*219a0*/  I2FP.F32.U32 R0, UR6 ;  /* 0x0000000600007c45 */ /* 0x004fca0008201000 */
[----:B------:R-:W-:-:S04]  /*219b0*/  FMUL R0, R0, UR4 ;  /* 0x0000000400007c20 */ /* 0x000fc80008400000 */
[----:B------:R2:W0:Y:S01]  /*219c0*/  F2I.U32.TRUNC.NTZ R3, R0 ;  /* 0x0000000000037305 */ /* 0x000422000020f000 */
[----:B----4-:R-:W-:Y:S05]  /*219d0*/  @!P0 BRA `(.L_x_538) ;  /* 0x0000000000308947 */ /* 0x010fea0003800000 */
        /* <DEDUP_REMOVED lines=12> */
.L_x_538:
[----:B------:R-:W-:Y:S01]  /*21aa0*/  USHF.R.U64 UR42, UR10, UR15, UR11 ;  /* 0x0000000f0a2a7299 */ /* 0x000fe2000800120b */
[----:B--2---:R-:W-:Y:S01]  /*21ab0*/  I2FP.F32.U32 R0, UR18 ;  /* 0x0000001200007c45 */ /* 0x004fe20008201000 */
[----:B------:R-:W-:Y:S02]  /*21ac0*/  USHF.R.U32.HI UR4, URZ, UR15, UR11 ;  /* 0x0000000f3f047299 */ /* 0x000fe4000801160b */
[----:B------:R-:W-:Y:S02]  /*21ad0*/  UIADD3 UR10, UP0, URZ, -UR42, URZ ;  /* 0x8000002a3f0a7290 */ /* 0x000fe4000ff1e03f */
[----:B------:R-:W-:Y:S01]  /*21ae0*/  FMUL R0, R0, UR19 ;  /* 0x0000001300007c20 */ /* 0x000fe20008400000 */
[----:B------:R-:W-:Y:S01]  /*21af0*/  ULDC.64 UR12, c[0x0][0x620] ;  /* 0x00018800000c7ab9 */ /* 0x000fe20000000a00 */
[----:B------:R-:W-:Y:S01]  /*21b00*/  UIADD3.X UR4, URZ, ~UR4, URZ, UP0, !UPT ;  /* 0x800000043f047290 */ /* 0x000fe200087fe43f */
[----:B------:R-:W-:Y:S01]  /*21b10*/  UMOV UR8, UR16 ;  /* 0x0000001000087c82 */ /* 0x000fe20008000000 */
[----:B------:R-:W-:-:S02]  /*21b20*/  UMOV UR9, UR17 ;  /* 0x0000001100097c82 */ /* 0x000fc40008000000 */
[----:B------:R-:W-:Y:S01]  /*21b30*/  UIMAD UR4, UR4, UR12, URZ ;  /* 0x0000000c040472a4 */ /* 0x000fe2000f8e023f */
[----:B------:R-:W2:Y:S01]  /*21b40*/  F2I.U32.TRUNC.NTZ R0, R0 ;  /* 0x0000000000007305 */ /* 0x000ea2000020f000 */
[----:B------:R-:W-:Y:S01]  /*21b50*/  UIMAD.WIDE.U32 UR8, UR10, UR12, UR8 ;  /* 0x0000000c0a0872a5 */ /* 0x000fe2000f8e0008 */
[----:B0-----:R-:W-:Y:S01]  /*21b60*/  R2UR UR12, R3 ;  /* 0x00000000030c72ca */ /* 0x001fe200000e0000 */
[----:B------:R-:W-:Y:S01]  /*21b70*/  UIMAD UR10, UR10, UR13, UR4 ;  /* 0x0000000d0a0a72a4 */ /* 0x000fe2000f8e0204 */
[----:B------:R-:W-:Y:S01]  /*21b80*/  ULDC UR11, c[0x0][0x618] ;  /* 0x00018600000b7ab9 */ /* 0x000fe20000000800 */
[----:B------:R-:W-:Y:S02]  /*21b90*/  ULDC UR21, c[0x0][0x658] ;  /* 0x0001960000157ab9 */ /* 0x000fe40000000800 */
[----:B------:R-:W-:Y:S01]  /*21ba0*/  UIADD3 UR9, UR9, UR10, URZ ;  /* 0x0000000a09097290 */ /* 0x000fe2000fffe03f */
[----:B------:R-:W-:Y:S01]  /*21bb0*/  UMOV UR15, 0xffffffff ;  /* 0xffffffff000f7882 */ /* 0x000fe20000000000 */
[----:B------:R-:W-:Y:S01]  /*21bc0*/  ULDC.64 UR4, c[0x0][0x640] ;  /* 0x0001900000047ab9 */ /* 0x000fe20000000a00 */
[----:B------:R-:W-:Y:S01]  /*21bd0*/  USHF.L.U32 UR15, UR15, UR21, URZ ;  /* 0x000000150f0f7299 */ /* 0x000fe2000800063f */
[----:B------:R-:W-:Y:S01]  /*21be0*/  ISETP.NE.U32.AND P0, PT, RZ, UR4, PT ;  /* 0x00000004ff007c0c */ /* 0x000fe2000bf05070 */
[----:B------:R-:W-:-:S02]  /*21bf0*/  USHF.R.U64 UR16, UR8, UR11, UR9 ;  /* 0x0000000b08107299 */ /* 0x000fc40008001209 */
[----:B------:R-:W-:Y:S01]  /*21c00*/  USHF.R.U32.HI UR8, URZ, UR11, UR9 ;  /* 0x0000000b3f087299 */ /* 0x000fe20008011609 */
[----:B--2---:R-:W-:Y:S01]  /*21c10*/  R2UR UR14, R0 ;  /* 0x00000000000e72ca */ /* 0x004fe200000e0000 */
[----:B------:R-:W-:Y:S01]  /*21c20*/  ULDC UR17, c[0x0][0x608] ;  /* 0x0001820000117ab9 */ /* 0x000fe20000000800 */
[----:B------:R-:W-:Y:S01]  /*21c30*/  ULOP3.LUT UR40, URZ, UR15, URZ, 0x33, !UPT ;  /* 0x0000000f3f287292 */ /* 0x000fe2000f8e333f */
[----:B------:R-:W-:Y:S01]  /*21c40*/  ISETP.NE.AND.EX P0, PT, RZ, UR5, PT, P0 ;  /* 0x00000005ff007c0c */ /* 0x000fe2000bf05300 */
[----:B------:R-:W-:Y:S02]  /*21c50*/  USHF.R.U64 UR15, UR16, UR17, UR8 ;  /* 0x00000011100f7299 */ /* 0x000fe40008001208 */
[----:B------:R-:W-:Y:S02]  /*21c60*/  USHF.R.U32.HI UR8, URZ, UR17, UR8 ;  /* 0x000000113f087299 */ /* 0x000fe40008011608 */
[----:B------:R-:W-:Y:S02]  /*21c70*/  UIADD3 UR12, -UR12, URZ, URZ ;  /* 0x0000003f0c0c7290 */ /* 0x000fe4000fffe13f */
[----:B------:R-:W-:Y:S01]  /*21c80*/  USHF.R.U64 UR17, UR15, UR21, UR8 ;  /* 0x000000150f117299 */ /* 0x000fe20008001208 */
[----:B------:R-:W-:Y:S01]  /*21c90*/  UMOV UR19, 0x1 ;  /* 0x0000000100137882 */ /* 0x000fe20000000000 */
[----:B------:R-:W-:Y:S01]  /*21ca0*/  ULDC UR13, c[0x0][0x144] ;  /* 0x00005100000d7ab9 */ /* 0x000fe20000000800 */
[----:B------:R-:W-:Y:S01]  /*21cb0*/  ULDC UR7, c[0x0][0x600] ;  /* 0x0001800000077ab9 */ /* 0x000fe20000000800 */
[----:B------:R-:W-:-:S02]  /*21cc0*/  USHF.L.U32 UR24, UR19, UR21, URZ ;  /* 0x0000001513187299 */ /* 0x000fc4000800063f */
[----:B------:R-:W-:Y:S02]  /*21cd0*/  USHF.R.U32.HI UR8, URZ, UR21, UR8 ;  /* 0x000000153f087299 */ /* 0x000fe40008011608 */
[----:B------:R-:W-:Y:S02]  /*21ce0*/  UIMAD UR21, UR13, UR12, UR6 ;  /* 0x0000000c0d1572a4 */ /* 0x000fe4000f8e0206 */
[----:B------:R-:W-:Y:S02]  /*21cf0*/  UIADD3 UR20, UR7, -0x1, URZ ;  /* 0xffffffff07147890 */ /* 0x000fe4000fffe03f */
[----:B------:R-:W-:Y:S01]  /*21d00*/  UIADD3 UR19, -UR14, URZ, URZ ;  /* 0x0000003f0e137290 */ /* 0x000fe2000fffe13f */
        /* <DEDUP_REMOVED lines=17> */
.L_x_539:
[----:B------:R-:W-:Y:S01]  /*21e20*/  UISETP.NE.AND UP0, UPT, UR39, URZ, UPT ;  /* 0x0000003f2700728c */ /* 0x000fe2000bf05270 */
[----:B------:R-:W-:Y:S01]  /*21e30*/  MOV R0, 0x1 ;  /* 0x0000000100007802 */ /* 0x000fe20000000f00 */
[----:B------:R-:W-:Y:S02]  /*21e40*/  USHF.R.U64 UR4, UR6, UR22, UR8 ;  /* 0x0000001606047299 */ /* 0x000fe40008001208 */
[----:B------:R-:W-:Y:S02]  /*21e50*/  ULOP3.LUT UR40, UR15, UR40, URZ, 0xc0, !UPT ;  /* 0x000000280f287292 */ /* 0x000fe4000f8ec03f */
[----:B------:R-:W-:Y:S02]  /*21e60*/  UIADD3 UR5, -UR4, URZ, URZ ;  /* 0x0000003f04057290 */ /* 0x000fe4000fffe13f */
[----:B------:R-:W-:Y:S02]  /*21e70*/  UIMAD UR40, UR24, UR4, UR40 ;  /* 0x00000004182872a4 */ /* 0x000fe4000f8e0228 */
[----:B------:R-:W-:-:S02]  /*21e80*/  ULOP3.LUT UR16, UR16, UR20, URZ, 0xc0, !UPT ;  /* 0x0000001410107292 */ /* 0x000fc4000f8ec03f */
[----:B------:R-:W-:Y:S02]  /*21e90*/  @UP0 UIMAD UR21, UR25, UR19, UR18 ;  /* 0x00000013191502a4 */ /* 0x000fe4000f8e0212 */
[----:B------:R-:W-:-:S03]  /*21ea0*/  UIMAD UR4, UR5, UR23, UR17 ;  /* 0x00000017050472a4 */ /* 0x000fc6000f8e0211 */
[----:B------:R-:W-:Y:S01]  /*21eb0*/  ULDC UR5, c[0x0][0x610] ;  /* 0x0001840000057ab9 */ /* 0x000fe20000000800 */
[----:B------:R-:W-:Y:S02]  /*21ec0*/  UIMAD UR4, UR4, UR7, UR16 ;  /* 0x00000007040472a4 */ /* 0x000fe4000f8e0210 */
[----:B------:R-:W-:-:S04]  /*21ed0*/  UIMAD UR40, UR40, UR5, UR21 ;  /* 0x00000005282872a4 */ /* 0x000fc8000f8e0215 */
[----:B------:R-:W-:Y:S02]  /*21ee0*/  USEL UR41, UR4, UR40, !UP0 ;  /* 0x0000002804297287 */ /* 0x000fe4000c000000 */
[----:B------:R-:W-:-:S12]  /*21ef0*/  USEL UR40, UR40, UR4, !UP0 ;  /* 0x0000000428287287 */ /* 0x000fd8000c000000 */
.L_x_537:
[----:B------:R-:W-:-:S13]  /*21f00*/  LOP3.LUT P0, RZ, R0, 0xff, RZ, 0xc0, !PT ;  /* 0x000000ff00ff7812 */ /* 0x000fda000780c0ff */
[----:B------:R-:W-:Y:S05]  /*21f10*/  @P0 BRA `(.L_x_540) ;  /* 0xfffffdf0008c0947 */ /* 0x000fea000383ffff */
[----:B------:R-:W-:Y:S05]  /*21f20*/  EXIT ;  /* 0x000000000000794d */ /* 0x000fea0003800000 */
.L_x_3:
[----:B------:R-:W2:Y:S01]  /*21f30*/  LDL R5, [R1+0x204] ;  /* 0x0002040001057983 */ /* 0x000ea20000100800 */
[----:B------:R-:W-:-:S03]  /*21f40*/  ULDC.64 UR8, c[0x0][0x650] ;  /* 0x0001940000087ab9 */ /* 0x000fc60000000a00 */
[----:B------:R-:W3:Y:S01]  /*21f50*/  LDL R4, [R1+0x200] ;  /* 0x0002000001047983 */ /* 0x000ee20000100800 */
[----:B------:R-:W-:Y:S01]  /*21f60*/  PRMT R0, RZ, 0x7610, R0 ;  /* 0x00007610ff007816 */ /* 0x000fe20000000000 */
[----:B------:R-:W-:Y:S01]  /*21f70*/  IMAD.MOV.U32 R3, RZ, RZ, -0x1 ;  /* 0xffffffffff037424 */ /* 0x000fe200078e00ff */
[----:B------:R-:W-:Y:S01]  /*21f80*/  MOV R2, 0xffffffff ;  /* 0xffffffff00027802 */ /* 0x000fe20000000f00 */
[----:B------:R-:W-:Y:S01]  /*21f90*/  IMAD.MOV.U32 R10, RZ, RZ, -0x1 ;  /* 0xffffffffff0a7424 */ /* 0x000fe200078e00ff */
[----:B--2---:R-:W-:-:S04]  /*21fa0*/  ISETP.GE.U32.AND P0, PT, R5, UR8, PT ;  /* 0x0000000805007c0c */ /* 0x004fc8000bf06070 */
[----:B---3--:R-:W-:-:S13]  /*21fb0*/  ISETP.GE.U32.AND.EX P0, PT, R4, UR9, PT, P0 ;  /* 0x0000000904007c0c */ /* 0x008fda000bf06100 */
[----:B------:R-:W-:Y:S05]  /*21fc0*/  @P0 BRA `(.L_x_541) ;  /* 0x00000004008c0947 */ /* 0x000fea0003800000 */
[----:B------:R-:W-:Y:S01]  /*21fd0*/  I2FP.F32.U32 R0, UR4 ;  /* 0x0000000400007c45 */ /* 0x000fe20008201000 */
[----:B0-----:R-:W-:Y:S01]  /*21fe0*/  ULDC.64 UR16, c[0x0][0x628] ;  /* 0x00018a0000107ab9 */ /* 0x001fe20000000a00 */
        /* <DEDUP_REMOVED lines=24> */
.L_x_542:
        /* <DEDUP_REMOVED lines=24> */
[----:B------:R-:W-:Y:S01]  /*222f0*/  UMOV UR19, 0x1 ;  /* 0x0000000100137882 */ /* 0x000fe20000000000 */
[----:B------:R-:W-:Y:S01]  /*22300*/  ULDC UR20, c[0x0][0x608] ;  /* 0x0001820000147ab9 */ /* 0x000fe20000000800 */
[----:B------:R-:W-:Y:S01]  /*22310*/  USHF.L.U32 UR26, UR19, UR23, URZ ;  /* 0x00000017131a7299 */ /* 0x000fe2000800063f */
[----:B------:R-:W-:Y:S01]  /*22320*/  ISETP.NE.AND.EX P0, PT, RZ, UR9, PT, P0 ;  /* 0x00000009ff007c0c */ /* 0x000fe2000bf05300 */
[----:B------:R-:W-:Y:S02]  /*22330*/  USHF.R.U64 UR19, UR18, UR20, UR11 ;  /* 0x0000001412137299 */ /* 0x000fe4000800120b */
[----:B------:R-:W-:Y:S02]  /*22340*/  USHF.R.U32.HI UR11, URZ, UR20, UR11 ;  /* 0x000000143f0b7299 */ /* 0x000fe4000801160b */
[----:B------:R-:W-:-:S02]  /*22350*/  UIADD3 UR15, -UR15, URZ, URZ ;  /* 0x0000003f0f0f7290 */ /* 0x000fc4000fffe13f */
[----:B------:R-:W-:Y:S01]  /*22360*/  USHF.R.U64 UR20, UR19, UR23, UR11 ;  /* 0x0000001713147299 */ /* 0x000fe2000800120b */
[----:B------:R-:W-:Y:S01]  /*22370*/  ULDC UR16, c[0x0][0x144] ;  /* 0x0000510000107ab9 */ /* 0x000fe20000000800 */
[----:B------:R-:W-:Y:S01]  /*22380*/  ULDC UR6, c[0x0][0x600] ;  /* 0x0001800000067ab9 */ /* 0x000fe20000000800 */
[----:B------:R-:W-:Y:S02]  /*22390*/  USHF.R.U32.HI UR11, URZ, UR23, UR11 ;  /* 0x000000173f0b7299 */ /* 0x000fe4000801160b */
[----:B------:R-:W-:Y:S02]  /*223a0*/  UIMAD UR23, UR16, UR15, UR4 ;  /* 0x0000000f101772a4 */ /* 0x000fe4000f8e0204 */
[----:B------:R-:W-:Y:S02]  /*223b0*/  UIADD3 UR22, UR6, -0x1, URZ ;  /* 0xffffffff06167890 */ /* 0x000fe4000fffe03f */
[----:B------:R-:W-:Y:S02]  /*223c0*/  ULOP3.LUT UR27, URZ, UR13, URZ, 0x33, !UPT ;  /* 0x0000000d3f1b7292 */ /* 0x000fe4000f8e333f */
        /* <DEDUP_REMOVED lines=18> */
.L_x_543:
[----:B------:R-:W-:Y:S01]  /*224f0*/  UISETP.NE.AND UP0, UPT, UR39, URZ, UPT ;  /* 0x0000003f2700728c */ /* 0x000fe2000bf05270 */
[----:B------:R-:W-:Y:S01]  /*22500*/  MOV R0, 0x1 ;  /* 0x0000000100007802 */ /* 0x000fe20000000f00 */
[----:B------:R-:W-:Y:S01]  /*22510*/  USHF.R.U64 UR8, UR4, UR24, UR11 ;  /* 0x0000001804087299 */ /* 0x000fe2000800120b */
[----:B------:R-:W-:Y:S01]  /*22520*/  IMAD.U32 R10, RZ, RZ, UR5 ;  /* 0x00000005ff0a7e24 */ /* 0x000fe2000f8e00ff */
[----:B------:R-:W-:Y:S02]  /*22530*/  ULOP3.LUT UR4, UR19, UR27, URZ, 0xc0, !UPT ;  /* 0x0000001b13047292 */ /* 0x000fe4000f8ec03f */
[----:B------:R-:W-:Y:S02]  /*22540*/  ULOP3.LUT UR18, UR18, UR22, URZ, 0xc0, !UPT ;  /* 0x0000001612127292 */ /* 0x000fe4000f8ec03f */
[----:B------:R-:W-:-:S03]  /*22550*/  UIMAD UR4, UR26, UR8, UR4 ;  /* 0x000000081a0472a4 */ /* 0x000fc6000f8e0204 */
[----:B------:R-:W-:Y:S02]  /*22560*/  @UP0 UIMAD UR23, UR28, UR21, UR7 ;  /* 0x000000151c1702a4 */ /* 0x000fe4000f8e0207 */
[----:B------:R-:W-:-:S03]  /*22570*/  UIADD3 UR7, -UR8, URZ, URZ ;  /* 0x0000003f08077290 */ /* 0x000fc6000fffe13f */
[----:B------:R-:W-:Y:S01]  /*22580*/  ULDC UR8, c[0x0][0x610] ;  /* 0x0001840000087ab9 */ /* 0x000fe20000000800 */
[----:B------:R-:W-:Y:S02]  /*22590*/  UIMAD UR7, UR7, UR25, UR20 ;  /* 0x00000019070772a4 */ /* 0x000fe4000f8e0214 */
[----:B------:R-:W-:Y:S02]  /*225a0*/  UIMAD UR4, UR4, UR8, UR23 ;  /* 0x00000008040472a4 */ /* 0x000fe4000f8e0217 */
[----:B------:R-:W-:-:S04]  /*225b0*/  UIMAD UR7, UR7, UR6, UR18 ;  /* 0x00000006070772a4 */ /* 0x000fc8000f8e0212 */
[----:B------:R-:W-:Y:S02]  /*225c0*/  USEL UR6, UR7, UR4, !UP0 ;  /* 0x0000000407067287 */ /* 0x000fe4000c000000 */
[----:B------:R-:W-:-:S04]  /*225d0*/  USEL UR4, UR4, UR7, !UP0 ;  /* 0x0000000704047287 */ /* 0x000fc8000c000000 */
[----:B------:R-:W-:Y:S02]  /*225e0*/  MOV R2, UR6 ;  /* 0x0000000600027c02 */ /* 0x000fe40008000f00 */
[----:B------:R-:W-:-:S07]  /*225f0*/  IMAD.U32 R3, RZ, RZ, UR4 ;  /* 0x00000004ff037e24 */ /* 0x000fce000f8e00ff */
.L_x_541:
[----:B------:R-:W-:-:S08]  /*22600*/  NOP ;  /* 0x0000000000007918 */ /* 0x000fd00000000000 */
[----:B0-----:R-:W0:-:S00]  /*22610*/  USETMAXREG.DEALLOC.CTAPOOL 0x18 ;  /* 0x00000018000079c8 */ /* 0x001e0000080e0500 */
[----:B------:R-:W-:-:S13]  /*22620*/  ISETP.NE.AND P0, PT, RZ, UR10, PT ;  /* 0x0000000aff007c0c */ /* 0x000fda000bf05270 */
[----:B------:R-:W-:Y:S05]  /*22630*/  @P0 EXIT ;  /* 0x000000000000094d */ /* 0x000fea0003800000 */
[----:B0-----:R-:W-:Y:S01]  /*22640*/  LOP3.LUT P0, RZ, R0, 0xff, RZ, 0xc0, !PT ;  /* 0x000000ff00ff7812 */ /* 0x001fe2000780c0ff */
[----:B------:R-:W-:Y:S01]  /*22650*/  IMAD.MOV.U32 R7, RZ, RZ, RZ ;  /* 0x000000ffff077224 */ /* 0x000fe200078e00ff */
[----:B------:R-:W-:-:S11]  /*22660*/  MOV R0, 0x1 ;  /* 0x0000000100007802 */ /* 0x000fd60000000f00 */
[----:B------:R-:W-:Y:S05]  /*22670*/  @!P0 BRA `(.L_x_544) ;  /* 0x0000000c00888947 */ /* 0x000fea0003800000 */
[----:B------:R-:W0:Y:S01]  /*22680*/  LDC R0, c[0x0][0x28c] ;  /* 0x0000a300ff007b82 */ /* 0x000e220000000800 */
[----:B------:R-:W1:Y:S01]  /*22690*/  S2R R4, SR_TID.X ;  /* 0x0000000000047919 */ /* 0x000e620000002100 */
[----:B------:R-:W-:Y:S01]  /*226a0*/  ULDC UR5, c[0x0][0x658] ;  /* 0x0001960000057ab9 */ /* 0x000fe20000000800 */
[----:B------:R-:W-:Y:S01]  /*226b0*/  UMOV UR7, 0xffffffff ;  /* 0xffffffff00077882 */ /* 0x000fe20000000000 */
[----:B------:R-:W-:Y:S01]  /*226c0*/  ULDC UR6, c[0x0][0xc] ;  /* 0x0000030000067ab9 */ /* 0x000fe20000000800 */
[----:B------:R-:W-:Y:S01]  /*226d0*/  USHF.L.U32 UR9, UR7, UR5, URZ ;  /* 0x0000000507097299 */ /* 0x000fe2000800063f */
[----:B------:R-:W-:Y:S01]  /*226e0*/  BSSY B0, `(.L_x_544) ;  /* 0x00000db000007945 */ /* 0x000fe20003800000 */
[----:B------:R-:W-:Y:S01]  /*226f0*/  UMOV UR8, 0x1 ;  /* 0x0000000100087882 */ /* 0x000fe20000000000 */
[----:B------:R-:W-:Y:S01]  /*22700*/  ULDC UR7, c[0x0][0x10] ;  /* 0x0000040000077ab9 */ /* 0x000fe20000000800 */
[----:B------:R-:W-:Y:S01]  /*22710*/  USHF.L.U32 UR5, UR8, UR5, URZ ;  /* 0x0000000508057299 */ /* 0x000fe2000800063f */
[----:B------:R-:W-:Y:S01]  /*22720*/  IMAD.MOV.U32 R9, RZ, RZ, 0x1 ;  /* 0x00000001ff097424 */ /* 0x000fe200078e00ff */
[----:B------:R-:W-:Y:S01]  /*22730*/  UIMAD.WIDE.U32 UR6, UR6, UR7, URZ ;  /* 0x00000007060672a5 */ /* 0x000fe2000f8e003f */
[----:B------:R-:W-:Y:S01]  /*22740*/  IMAD.MOV.U32 R7, RZ, RZ, RZ ;  /* 0x000000ffff077224 */ /* 0x000fe200078e00ff */
[----:B------:R-:W-:Y:S01]  /*22750*/  ULDC UR8, c[0x0][0x14] ;  /* 0x0000050000087ab9 */ /* 0x000fe20000000800 */
[----:B------:R-:W-:Y:S01]  /*22760*/  ULDC UR4, c[0x0][0x600] ;  /* 0x0001800000047ab9 */ /* 0x000fe20000000800 */
[----:B------:R-:W-:-:S02]  /*22770*/  UIMAD.WIDE.U32 UR30, UR6, UR8, URZ ;  /* 0x00000008061e72a5 */ /* 0x000fc4000f8e003f */
[----:B------:R-:W-:Y:S02]  /*22780*/  UIMAD UR7, UR7, UR8, URZ ;  /* 0x00000008070772a4 */ /* 0x000fe4000f8e023f */
[----:B------:R-:W-:Y:S02]  /*22790*/  ULOP3.LUT UR13, UR38, 0x2, URZ, 0xfc, !UPT ;  /* 0x00000002260d7892 */ /* 0x000fe4000f8efc3f */
[----:B------:R-:W-:Y:S02]  /*227a0*/  UIADD3 UR4, UR4, -0x1, URZ ;  /* 0xffffffff04047890 */ /* 0x000fe4000fffe03f */
[----:B------:R-:W-:Y:S01]  /*227b0*/  ULOP3.LUT UR6, URZ, UR9, URZ, 0x33, !UPT ;  /* 0x000000093f067292 */ /* 0x000fe2000f8e333f */
[----:B0-----:R-:W-:Y:S01]  /*227c0*/  IADD3 R0, R0, 0x7f, RZ ;  /* 0x0000007f00007810 */ /* 0x001fe20007ffe0ff */
[----:B------:R-:W-:Y:S01]  /*227d0*/  UIADD3 UR7, UR31, UR7, URZ ;  /* 0x000000071f077290 */ /* 0x000fe2000fffe03f */
[----:B------:R-:W-:Y:S02]  /*227e0*/  ULDC.64 UR40, c[0x0][0x198] ;  /* 0x0000660000287ab9 */ /* 0x000fe40000000a00 */
[----:B------:R-:W-:-:S04]  /*227f0*/  SHF.R.S32.HI R5, RZ, 0x1f, R0 ;  /* 0x0000001fff057819 */ /* 0x000fc80000011400 */
[----:B------:R-:W-:Y:S02]  /*22800*/  LEA.HI R5, R5, R0, RZ, 0x7 ;  /* 0x0000000005057211 */ /* 0x000fe400078f38ff */
[C---:B-1----:R-:W-:Y:S02]  /*22810*/  LOP3.LUT P2, RZ, R4.reuse, 0x7f, RZ, 0xc0, !PT ;  /* 0x0000007f04ff7812 */ /* 0x042fe4000784c0ff */
[----:B------:R-:W-:Y:S02]  /*22820*/  LOP3.LUT P0, RZ, R4, 0x1f, RZ, 0xc0, !PT ;  /* 0x0000001f04ff7812 */ /* 0x000fe4000780c0ff */
[----:B------:R-:W-:Y:S02]  /*22830*/  SHF.R.S32.HI R6, RZ, 0x7, R5 ;  /* 0x00000007ff067819 */ /* 0x000fe40000011405 */
[----:B------:R-:W-:Y:S02]  /*22840*/  PLOP3.LUT P0, PT, P0, P2, PT, 0x8a, 0x0 ;  /* 0x000000000000781c */ /* 0x000fe40000705172 */
[----:B------:R-:W-:-:S02]  /*22850*/  MOV R0, 0x1 ;  /* 0x0000000100007802 */ /* 0x000fc40000000f00 */
[----:B------:R-:W-:-:S09]  /*22860*/  IADD3 R16, R6, 0x1, RZ ;  /* 0x0000000106107810 */ /* 0x000fd20007ffe0ff */
.L_x_556:
[----:B------:R-:W-:-:S03]  /*22870*/  UMOV UR8, 0xffffffff ;  /* 0xffffffff00087882 */ /* 0x000fc60000000000 */
[----:B------:R-:W-:Y:S05]  /*22880*/  BRA.DIV UR8, `(.L_x_545) ;  /* 0x00000012083c7947 */ /* 0x000fea000b800000 */
[----:B------:R-:W-:-:S13]  /*22890*/  ELECT P6, URZ, PT ;  /* 0x00000000003f782f */ /* 0x000fda00038c0000 */
.L_x_569:
[----:B------:R-:W0:Y:S01]  /*228a0*/  LDC R4, c[0x0][0x28c] ;  /* 0x0000a300ff047b82 */ /* 0x000e220000000800 */
[----:B------:R-:W-:Y:S01]  /*228b0*/  BSSY B1, `(.L_x_546) ;  /* 0x0000042000017945 */ /* 0x000fe20003800000 */
[----:B0-----:R-:W-:-:S13]  /*228c0*/  ISETP.LT.OR P6, PT, R4, 0x1, !P6 ;  /* 0x000000010400780c */ /* 0x001fda00077c1670 */
[----:B------:R-:W-:Y:S05]  /*228d0*/  @P6 BRA `(.L_x_547) ;  /* 0x0000000000fc6947 */ /* 0x000fea0003800000 */
[----:B------:R-:W-:Y:S01]  /*228e0*/  SHF.L.U32 R5, R2, 0x8, RZ ;  /* 0x0000000802057819 */ /* 0x000fe200000006ff */
[----:B------:R-:W-:Y:S01]  /*228f0*/  IMAD.SHL.U32 R3, R3, 0x100, RZ ;  /* 0x0000010003037824 */ /* 0x000fe200078e00ff */
[----:B------:R-:W-:Y:S01]  /*22900*/  MOV R4, R16 ;  /* 0x0000001000047202 */ /* 0x000fe20000000f00 */
[----:B------:R-:W-:Y:S01]  /*22910*/  IMAD.MOV.U32 R13, RZ, RZ, RZ ;  /* 0x000000ffff0d7224 */ /* 0x000fe200078e00ff */
[----:B------:R-:W-:Y:S01]  /*22920*/  MOV R8, R7 ;  /* 0x0000000700087202 */ /* 0x000fe20000000f00 */
[----:B------:R-:W-:-:S07]  /*22930*/  IMAD.MOV.U32 R2, RZ, RZ, R0 ;  /* 0x000000ffff027224 */ /* 0x000fce00078e0000 */
.L_x_551:
[----:B------:R-:W0:Y:S01]  /*22940*/  S2R R12, SR_CgaCtaId ;  /* 0x00000000000c7919 */ /* 0x000e220000008800 */
[----:B------:R-:W-:-:S04]  /*22950*/  MOV R11, 0x400 ;  /* 0x00000400000b7802 */ /* 0x000fc80000000f00 */
[----:B0-----:R-:W-:Y:S02]  /*22960*/  LEA R15, R12, R11, 0x18 ;  /* 0x0000000b0c0f7211 */ /* 0x001fe400078ec0ff */
[----:B------:R-:W-:Y:S01]  /*22970*/  SHF.L.U32 R11, R2, 0x1f, RZ ;  /* 0x0000001f020b7819 */ /* 0x000fe200000006ff */
[----:B------:R-:W0:Y:S02]  /*22980*/  @!P2 LDC R12, c[0x0][0x500] ;  /* 0x00014000ff0cab82 */ /* 0x000e240000000800 */
[----:B------:R-:W-:-:S04]  /*22990*/  IMAD R14, R8, 0x8, R15 ;  /* 0x00000008080e7824 */ /* 0x000fc800078e020f */
[----:B------:R-:W1:Y:S02]  /*229a0*/  SYNCS.PHASECHK.TRANS64.TRYWAIT P1, [R14+URZ+0x30], R11 ;  /* 0x0000300b0e0075a7 */ /* 0x000e64000802017f */
[----:B-1----:R-:W-:Y:S05]  /*229b0*/  @!P1 BRA `(.L_x_548) ;  /* 0x0000001000109947 */ /* 0x002fea0003800000 */
.L_x_570:
[----:B------:R-:W-:Y:S01]  /*229c0*/  UPRMT UR8, UR13, 0x9910, URZ ;  /* 0x000099100d087896 */ /* 0x000fe2000800003f */
[----:B0-----:R0:W-:Y:S03]  /*229d0*/  @!P2 SYNCS.ARRIVE.TRANS64 RZ, [R14+URZ], R12 ;  /* 0x0000000c0effa9a7 */ /* 0x0011e6000800003f */
[----:B------:R-:W-:-:S06]  /*229e0*/  UISETP.NE.AND UP0, UPT, UR8, 0x2, UPT ;  /* 0x000000020800788c */ /* 0x000fcc000bf05270 */
[----:B------:R-:W-:-:S13]  /*229f0*/  PLOP3.LUT P1, PT, PT, PT, UP0, 0x80, 0x0 ;  /* 0x000000000000781c */ /* 0x000fda0003f2f008 */
[----:B0-----:R-:W-:Y:S05]  /*22a00*/  @P1 BRA `(.L_x_549) ;  /* 0x0000000000041947 */ /* 0x001fea0003800000 */
[----:B------:R-:W-:Y:S01]  /*22a10*/  BPT.TRAP 0x1 ;  /* 0x000000040000795c */ /* 0x000fe20000300000 */
.L_x_549:
[----:B------:R-:W-:Y:S05]  /*22a20*/  @P0 BRA `(.L_x_550) ;  /* 0x0000000000040947 */ /* 0x000fea0003800000 */
[----:B------:R-:W-:Y:S01]  /*22a30*/  BPT.TRAP 0x1 ;  /* 0x000000040000795c */ /* 0x000fe20000300000 */
.L_x_550:
[----:B------:R-:W-:Y:S01]  /*22a40*/  LEA R15, R8, R15, 0x10 ;  /* 0x0000000f080f7211 */ /* 0x000fe200078e80ff */
[----:B------:R-:W-:Y:S01]  /*22a50*/  UIADD3 UR14, UP0, UR40, 0xf0, URZ ;  /* 0x000000f0280e7890 */ /* 0x000fe2000ff1e03f */
[----:B------:R-:W-:Y:S01]  /*22a60*/  R2UR UR34, R13 ;  /* 0x000000000d2272ca */ /* 0x000fe200000e0000 */
[----:B------:R-:W-:Y:S01]  /*22a70*/  UIADD3 UR42, UP1, UR40, 0x1f0, URZ ;  /* 0x000001f0282a7890 */ /* 0x000fe2000ff3e03f */
[----:B------:R-:W-:Y:S01]  /*22a80*/  R2UR UR8, R15 ;  /* 0x000000000f0872ca */ /* 0x000fe200000e0000 */
[----:B------:R-:W-:Y:S01]  /*22a90*/  UIADD3.X UR15, URZ, UR41, URZ, UP0, !UPT ;  /* 0x000000293f0f7290 */ /* 0x000fe200087fe43f */
[----:B------:R-:W-:Y:S01]  /*22aa0*/  R2UR UR33, R14 ;  /* 0x000000000e2172ca */ /* 0x000fe200000e0000 */
[----:B------:R-:W-:Y:S01]  /*22ab0*/  UIADD3.X UR43, URZ, UR41, URZ, UP1, !UPT ;  /* 0x000000293f2b7290 */ /* 0x000fe20008ffe43f */
[----:B------:R-:W-:Y:S01]  /*22ac0*/  R2UR UR35, R3 ;  /* 0x00000000032372ca */ /* 0x000fe200000e0000 */
[----:B------:R-:W-:Y:S01]  /*22ad0*/  VIADD R8, R8, 0x1 ;  /* 0x0000000108087836 */ /* 0x000fe20000000000 */
[----:B------:R-:W-:Y:S01]  /*22ae0*/  R2UR UR36, R10 ;  /* 0x000000000a2472ca */ /* 0x000fe200000e0000 */
[----:B------:R-:W-:Y:S01]  /*22af0*/  UMOV UR22, 0x0 ;  /* 0x0000000000167882 */ /* 0x000fe20000000000 */
[----:B------:R-:W-:Y:S01]  /*22b00*/  IADD3 R4, R4, -0x1, RZ ;  /* 0xffffffff04047810 */ /* 0x000fe20007ffe0ff */
[----:B------:R-:W-:Y:S01]  /*22b10*/  UMOV UR23, 0x10000000 ;  /* 0x1000000000177882 */ /* 0x000fe20000000000 */
[----:B------:R-:W-:Y:S01]  /*22b20*/  R2UR UR19, R5 ;  /* 0x00000000051372ca */ /* 0x000fe200000e0000 */
[----:B------:R-:W-:Y:S01]  /*22b30*/  UIADD3 UR26, UR34, 0x40, URZ ;  /* 0x00000040221a7890 */ /* 0x000fe2000fffe03f */
[----:B------:R-:W-:Y:S01]  /*22b40*/  ISETP.GT.AND P3, PT, R4, 0x1, PT ;  /* 0x000000010400780c */ /* 0x000fe20003f64270 */
[----:B------:R-:W-:Y:S01]  /*22b50*/  UIADD3 UR32, UR8, 0x180, URZ ;  /* 0x0000018008207890 */ /* 0x000fe2000fffe03f */
[C---:B------:R-:W-:Y:S01]  /*22b60*/  ISETP.NE.AND P1, PT, R8.reuse, 0x6, PT ;  /* 0x000000060800780c */ /* 0x040fe20003f25270 */
[----:B------:R-:W-:Y:S01]  /*22b70*/  UIADD3 UR24, UR8, 0x8180, URZ ;  /* 0x0000818008187890 */ /* 0x000fe2000fffe03f */
[----:B------:R-:W-:Y:S01]  /*22b80*/  VIADD R13, R13, 0x80 ;  /* 0x000000800d0d7836 */ /* 0x000fe20000000000 */
[----:B------:R-:W-:Y:S01]  /*22b90*/  UIADD3 UR16, UR8, 0x60180, URZ ;  /* 0x0006018008107890 */ /* 0x000fe2000fffe03f */
[----:B-1----:R-:W-:Y:S01]  /*22ba0*/  SEL R11, RZ, 0x1, P1 ;  /* 0x00000001ff0b7807 */ /* 0x002fe20000800000 */
[----:B------:R-:W-:Y:S01]  /*22bb0*/  UIADD3 UR8, UR8, 0x68180, URZ ;  /* 0x0006818008087890 */ /* 0x000fe2000fffe03f */
[----:B------:R-:W-:Y:S01]  /*22bc0*/  SEL R8, R8, RZ, P1 ;  /* 0x000000ff08087207 */ /* 0x000fe20000800000 */
[----:B------:R-:W-:Y:S01]  /*22bd0*/  UMOV UR25, UR33 ;  /* 0x0000002100197c82 */ /* 0x000fe20008000000 */
[----:B------:R-:W-:Y:S01]  /*22be0*/  UMOV UR27, UR35 ;  /* 0x00000023001b7c82 */ /* 0x000fe20008000000 */
[----:B------:R-:W-:Y:S01]  /*22bf0*/  UMOV UR28, UR36 ;  /* 0x00000024001c7c82 */ /* 0x000fe20008000000 */
[----:B------:R-:W-:Y:S01]  /*22c00*/  UMOV UR17, UR33 ;  /* 0x0000002100117c82 */ /* 0x000fe20008000000 */
[----:B------:R-:W-:Y:S01]  /*22c10*/  UMOV UR18, UR34 ;  /* 0x0000002200127c82 */ /* 0x000fe20008000000 */
[----:B------:R-:W-:Y:S01]  /*22c20*/  UMOV UR20, UR36 ;  /* 0x0000002400147c82 */ /* 0x000fe20008000000 */
[----:B------:R0:W-:Y:S01]  /*22c30*/  UTMALDG.3D [UR32], [UR14], desc[UR22] ;  /* 0x000016200e0075b4 */ /* 0x0001e20008011000 */
[----:B------:R-:W-:Y:S01]  /*22c40*/  UMOV UR9, UR33 ;  /* 0x0000002100097c82 */ /* 0x000fe20008000000 */
[----:B------:R-:W-:Y:S01]  /*22c50*/  UMOV UR11, UR19 ;  /* 0x00000013000b7c82 */ /* 0x000fe20008000000 */
[----:B------:R-:W-:Y:S01]  /*22c60*/  UMOV UR12, UR36 ;  /* 0x00000024000c7c82 */ /* 0x000fe20008000000 */
[----:B------:R-:W-:Y:S01]  /*22c70*/  UMOV UR10, UR26 ;  /* 0x0000001a000a7c82 */ /* 0x000fe20008000000 */
[----:B------:R-:W-:Y:S01]  /*22c80*/  LOP3.LUT R2, R2, R11, RZ, 0x3c, !PT ;  /* 0x0000000b02027212 */ /* 0x000fe200078e3cff */
[----:B------:R0:W-:Y:S01]  /*22c90*/  UTMALDG.3D [UR24], [UR14], desc[UR22] ;  /* 0x000016180e0075b4 */ /* 0x0001e20008011000 */
[----:B------:R0:W-:Y:S01]  /*22ca0*/  UTMALDG.3D [UR16], [UR42], desc[UR22] ;  /* 0x000016102a0075b4 */ /* 0x0001e20008011000 */
[----:B------:R0:W-:Y:S02]  /*22cb0*/  UTMALDG.3D [UR8], [UR42], desc[UR22] ;  /* 0x000016082a0075b4 */ /* 0x0001e40008011000 */
[----:B0-----:R-:W-:Y:S05]  /*22cc0*/  @P3 BRA `(.L_x_551) ;  /* 0xfffffffc001c3947 */ /* 0x001fea000383ffff */
.L_x_547:
[----:B------:R-:W-:Y:S05]  /*22cd0*/  BSYNC B1 ;  /* 0x0000000000017941 */ /* 0x000fea0003800000 */
.L_x_546:
[----:B------:R-:W2:Y:S01]  /*22ce0*/  LDL.LU R15, [R1+0x200] ;  /* 0x00020000010f7983 */ /* 0x000ea20000300800 */
[----:B------:R-:W-:Y:S01]  /*22cf0*/  LOP3.LUT P1, RZ, R9, 0xff, RZ, 0xc0, !PT ;  /* 0x000000ff09ff7812 */ /* 0x000fe2000782c0ff */
[----:B------:R-:W-:Y:S02]  /*22d00*/  ULDC.64 UR8, c[0x0][0x650] ;  /* 0x0001940000087ab9 */ /* 0x000fe40000000a00 */
[----:B------:R-:W3:Y:S01]  /*22d10*/  LDL.LU R14, [R1+0x204] ;  /* 0x00020400010e7983 */ /* 0x000ee20000300800 */
[C---:B------:R-:W-:Y:S01]  /*22d20*/  IADD3 R4, R6.reuse, R7, RZ ;  /* 0x0000000706047210 */ /* 0x040fe20007ffe0ff */
[----:B------:R-:W-:Y:S01]  /*22d30*/  BSSY B1, `(.L_x_552) ;  /* 0x0000073000017945 */ /* 0x000fe20003800000 */
[----:B------:R-:W-:Y:S01]  /*22d40*/  ISETP.GE.U32.AND P3, PT, R6, 0x6, PT ;  /* 0x000000060600780c */ /* 0x000fe20003f66070 */
[----:B------:R-:W-:Y:S01]  /*22d50*/  IMAD.MOV.U32 R10, RZ, RZ, -0x1 ;  /* 0xffffffffff0a7424 */ /* 0x000fe200078e00ff */
[----:B------:R-:W-:-:S05]  /*22d60*/  PRMT R9, RZ, 0x7610, R9 ;  /* 0x00007610ff097816 */ /* 0x000fca0000000009 */
[----:B------:R-:W0:Y:S01]  /*22d70*/  @P1 S2R R3, SR_CgaCtaId ;  /* 0x0000000000031919 */ /* 0x000e220000008800 */
[----:B------:R-:W-:-:S04]  /*22d80*/  @P1 MOV R2, 0x400 ;  /* 0x0000040000021802 */ /* 0x000fc80000000f00 */
[----:B0-----:R-:W-:-:S04]  /*22d90*/  @P1 LEA R2, R3, R2, 0x18 ;  /* 0x0000000203021211 */ /* 0x001fc800078ec0ff */
[----:B------:R0:W-:Y:S01]  /*22da0*/  @P1 SYNCS.ARRIVE.TRANS64.A1T0 RZ, [R2+URZ+0x78], RZ ;  /* 0x000078ff02ff19a7 */ /* 0x0001e2000810003f */
[----:B------:R-:W-:-:S04]  /*22db0*/  ISETP.GT.U32.AND P1, PT, R4, 0x5, PT ;  /* 0x000000050400780c */ /* 0x000fc80003f24070 */
[----:B------:R-:W-:Y:S01]  /*22dc0*/  ISETP.LT.U32.AND P1, PT, R6, 0x6, P1 ;  /* 0x000000060600780c */ /* 0x000fe20000f21070 */
[----:B0-----:R-:W-:Y:S01]  /*22dd0*/  IMAD.WIDE.U32 R2, R4, -0x55555555, RZ ;  /* 0xaaaaaaab04027825 */ /* 0x001fe200078e00ff */
[----:B------:R-:W-:-:S04]  /*22de0*/  MOV R2, 0xffffffff ;  /* 0xffffffff00027802 */ /* 0x000fc80000000f00 */
[----:B------:R-:W-:Y:S02]  /*22df0*/  SHF.R.U32.HI R5, RZ, 0x2, R3 ;  /* 0x00000002ff057819 */ /* 0x000fe40000011603 */
[----:B------:R-:W-:-:S03]  /*22e00*/  SEL R3, RZ, 0x1, !P1 ;  /* 0x00000001ff037807 */ /* 0x000fc60004800000 */
[--C-:B------:R-:W-:Y:S01]  /*22e10*/  IMAD R7, R5, -0x6, R4.reuse ;  /* 0xfffffffa05077824 */ /* 0x100fe200078e0204 */
[----:B------:R-:W-:Y:S01]  /*22e20*/  LOP3.LUT R0, R0, R3, RZ, 0x3c, !PT ;  /* 0x0000000300007212 */ /* 0x000fe200078e3cff */
[----:B------:R-:W-:Y:S01]  /*22e30*/  IMAD.MOV.U32 R3, RZ, RZ, -0x1 ;  /* 0xffffffffff037424 */ /* 0x000fe200078e00ff */
[----:B------:R-:W-:Y:S02]  /*22e40*/  PRMT R4, RZ, 0x7610, R4 ;  /* 0x00007610ff047816 */ /* 0x000fe40000000004 */
[----:B------:R-:W-:Y:S02]  /*22e50*/  @P3 LOP3.LUT R0, R0, 0x1, R5, 0x78, !PT ;  /* 0x0000000100003812 */ /* 0x000fe400078e7805 */
[----:B---3--:R-:W-:-:S04]  /*22e60*/  IADD3 R14, P1, R14, UR30, RZ ;  /* 0x0000001e0e0e7c10 */ /* 0x008fc8000ff3e0ff */
[----:B--2---:R-:W-:Y:S01]  /*22e70*/  IADD3.X R15, R15, UR7, RZ, P1, !PT ;  /* 0x000000070f0f7c10 */ /* 0x004fe20008ffe4ff */
[----:B------:R0:W-:Y:S01]  /*22e80*/  STL [R1+0x204], R14 ;  /* 0x0002040e01007387 */ /* 0x0001e20000100800 */
[----:B------:R-:W-:-:S03]  /*22e90*/  ISETP.GE.U32.AND P1, PT, R14, UR8, PT ;  /* 0x000000080e007c0c */ /* 0x000fc6000bf26070 */
[----:B------:R0:W-:Y:S01]  /*22ea0*/  STL [R1+0x200], R15 ;  /* 0x0002000f01007387 */ /* 0x0001e20000100800 */
[----:B------:R-:W-:-:S13]  /*22eb0*/  ISETP.GE.U32.AND.EX P1, PT, R15, UR9, PT, P1 ;  /* 0x000000090f007c0c */ /* 0x000fda000bf26110 */
[----:B0-----:R-:W-:Y:S05]  /*22ec0*/  @P1 BRA `(.L_x_553) ;  /* 0x0000000400641947 */ /* 0x001fea0003800000 */
[----:B------:R-:W0:Y:S01]  /*22ed0*/  S2R R8, SR_CTAID.X ;  /* 0x0000000000087919 */ /* 0x000e220000002500 */
[----:B------:R-:W-:Y:S01]  /*22ee0*/  ULDC UR8, c[0x0][0x150] ;  /* 0x0000540000087ab9 */ /* 0x000fe20000000800 */
[----:B------:R-:W1:Y:S01]  /*22ef0*/  LDC R3, c[0x0][0x144] ;  /* 0x00005100ff037b82 */ /* 0x000e620000000800 */
[----:B------:R-:W-:Y:S01]  /*22f00*/  UISETP.NE.AND UP0, UPT, UR39, URZ, UPT ;  /* 0x0000003f2700728c */ /* 0x000fe2000bf05270 */
[----:B------:R-:W2:Y:S01]  /*22f10*/  S2R R5, SR_CTAID.Y ;  /* 0x0000000000057919 */ /* 0x000ea20000002600 */
[----:B------:R-:W-:-:S04]  /*22f20*/  ULDC UR11, c[0x0][0x630] ;  /* 0x00018c00000b7ab9 */ /* 0x000fc80000000800 */
[----:B------:R-:W-:Y:S01]  /*22f30*/  PLOP3.LUT P1, PT, PT, PT, UP0, 0x80, 0x0 ;  /* 0x000000000000781c */ /* 0x000fe20003f2f008 */
[----:B------:R-:W3:Y:S01]  /*22f40*/  LDC R12, c[0x0][0x148] ;  /* 0x00005200ff0c7b82 */ /* 0x000ee20000000800 */
[----:B0-----:R-:W-:Y:S02]  /*22f50*/  I2FP.F32.U32 R2, R8 ;  /* 0x0000000800027245 */ /* 0x001fe40000201000 */
[----:B--2---:R-:W-:-:S03]  /*22f60*/  I2FP.F32.U32 R4, R5 ;  /* 0x0000000500047245 */ /* 0x004fc60000201000 */
[----:B------:R-:W-:Y:S01]  /*22f70*/  FMUL R2, R2, UR8 ;  /* 0x0000000802027c20 */ /* 0x000fe20008400000 */
[----:B------:R-:W-:Y:S02]  /*22f80*/  ULDC UR8, c[0x0][0x154] ;  /* 0x0000550000087ab9 */ /* 0x000fe40000000800 */
[----:B------:R-:W-:Y:S01]  /*22f90*/  FMUL R10, R4, UR8 ;  /* 0x00000008040a7c20 */ /* 0x000fe20008400000 */
[----:B------:R-:W-:Y:S02]  /*22fa0*/  ULDC.64 UR8, c[0x0][0x628] ;  /* 0x00018a0000087ab9 */ /* 0x000fe40000000a00 */
[----:B------:R-:W0:Y:S08]  /*22fb0*/  F2I.U32.TRUNC.NTZ R2, R2 ;  /* 0x0000000200027305 */ /* 0x000e30000020f000 */
[----:B------:R-:W2:Y:S01]  /*22fc0*/  F2I.U32.TRUNC.NTZ R10, R10 ;  /* 0x0000000a000a7305 */ /* 0x000ea2000020f000 */
[----:B0-----:R-:W-:-:S02]  /*22fd0*/  IADD3 R4, -R2, RZ, RZ ;  /* 0x000000ff02047210 */ /* 0x001fc40007ffe1ff */
[----:B------:R-:W-:-:S03]  /*22fe0*/  MOV R2, R14 ;  /* 0x0000000e00027202 */ /* 0x000fc60000000f00 */
[----:B-1----:R-:W-:Y:S02]  /*22ff0*/  IMAD R8, R3, R4, R8 ;  /* 0x0000000403087224 */ /* 0x002fe400078e0208 */
[----:B--2---:R-:W-:-:S04]  /*23000*/  IMAD.MOV R3, RZ, RZ, -R10 ;  /* 0x000000ffff037224 */ /* 0x004fc800078e0a0a */
[----:B---3--:R-:W-:Y:S01]  /*23010*/  @P1 IMAD R8, R12, R3, R5 ;  /* 0x000000030c081224 */ /* 0x008fe200078e0205 */
[----:B------:R-:W-:Y:S01]  /*23020*/  ISETP.NE.U32.AND P1, PT, RZ, UR8, PT ;  /* 0x00000008ff007c0c */ /* 0x000fe2000bf25070 */
[----:B------:R-:W-:-:S03]  /*23030*/  IMAD.MOV.U32 R3, RZ, RZ, R15 ;  /* 0x000000ffff037224 */ /* 0x000fc600078e000f */
[----:B------:R-:W-:-:S13]  /*23040*/  ISETP.NE.AND.EX P1, PT, RZ, UR9, PT, P1 ;  /* 0x00000009ff007c0c */ /* 0x000fda000bf25310 */
[----:B------:R-:W-:Y:S05]  /*23050*/  @!P1 BRA `(.L_x_554) ;  /* 0x0000000000289947 */ /* 0x000fea0003800000 */
[----:B------:R-:W-:Y:S02]  /*23060*/  ULDC UR10, c[0x0][0x634] ;  /* 0x00018d00000a7ab9 */ /* 0x000fe40000000800 */
[----:B------:R-:W-:-:S04]  /*23070*/  IADD3 R3, P1, R14, UR10, RZ ;  /* 0x0000000a0e037c10 */ /* 0x000fc8000ff3e0ff */
[----:B------:R-:W-:-:S05]  /*23080*/  IADD3.X R11, RZ, R15, RZ, P1, !PT ;  /* 0x0000000fff0b7210 */ /* 0x000fca0000ffe4ff */
[----:B------:R-:W-:-:S04]  /*23090*/  IMAD.WIDE.U32 R4, R11, UR8, RZ ;  /* 0x000000080b047c25 */ /* 0x000fc8000f8e00ff */
[----:B------:R-:W-:-:S04]  /*230a0*/  IMAD.WIDE.U32 R4, P1, R3, UR9, R4 ;  /* 0x0000000903047c25 */ /* 0x000fc8000f820004 */
[----:B------:R-:W-:Y:S01]  /*230b0*/  IMAD.WIDE.U32 R2, R3, UR8, RZ ;  /* 0x0000000803027c25 */ /* 0x000fe2000f8e00ff */
[----:B------:R-:W-:-:S04]  /*230c0*/  MOV R2, R5 ;  /* 0x0000000500027202 */ /* 0x000fc80000000f00 */
[----:B------:R-:W-:Y:S01]  /*230d0*/  IADD3 RZ, P3, R3, R4, RZ ;  /* 0x0000000403ff7210 */ /* 0x000fe20007f7e0ff */
[----:B------:R-:W-:-:S04]  /*230e0*/  IMAD.X R3, RZ, RZ, RZ, P1 ;  /* 0x000000ffff037224 */ /* 0x000fc800008e06ff */
[----:B------:R-:W-:-:S08]  /*230f0*/  IMAD.WIDE.U32.X R2, R11, UR9, R2, P3 ;  /* 0x000000090b027c25 */ /* 0x000fd000098e0402 */
.L_x_554:
[--C-:B------:R-:W-:Y:S01]  /*23100*/  SHF.R.U64 R10, R2, UR11, R3.reuse ;  /* 0x0000000b020a7c19 */ /* 0x100fe20008001203 */
[----:B------:R-:W-:Y:S01]  /*23110*/  ULDC.64 UR8, c[0x0][0x620] ;  /* 0x0001880000087ab9 */ /* 0x000fe20000000a00 */
[----:B------:R-:W-:Y:S01]  /*23120*/  SHF.R.U32.HI R2, RZ, UR11, R3 ;  /* 0x0000000bff027c19 */ /* 0x000fe20008011603 */
[----:B------:R-:W-:Y:S01]  /*23130*/  IMAD.MOV.U32 R3, RZ, RZ, R15 ;  /* 0x000000ffff037224 */ /* 0x000fe200078e000f */
[----:B------:R-:W-:Y:S01]  /*23140*/  IADD3 R11, P1, RZ, -R10, RZ ;  /* 0x8000000aff0b7210 */ /* 0x000fe20007f3e0ff */
[----:B------:R-:W-:-:S04]  /*23150*/  ULDC.64 UR10, c[0x0][0x640] ;  /* 0x00019000000a7ab9 */ /* 0x000fc80000000a00 */
[----:B------:R-:W-:Y:S01]  /*23160*/  IMAD.X R2, RZ, RZ, ~R2, P1 ;  /* 0x000000ffff027224 */ /* 0x000fe200008e0e02 */
[----:B------:R-:W-:-:S03]  /*23170*/  ISETP.NE.U32.AND P1, PT, RZ, UR10, PT ;  /* 0x0000000aff007c0c */ /* 0x000fc6000bf25070 */
[----:B------:R-:W-:Y:S01]  /*23180*/  IMAD R2, R2, UR8, RZ ;  /* 0x0000000802027c24 */ /* 0x000fe2000f8e02ff */
[----:B------:R-:W-:-:S03]  /*23190*/  ISETP.NE.AND.EX P1, PT, RZ, UR11, PT, P1 ;  /* 0x0000000bff007c0c */ /* 0x000fc6000bf25310 */
[----:B------:R-:W-:Y:S01]  /*231a0*/  IMAD R5, R11, UR9, R2 ;  /* 0x000000090b057c24 */ /* 0x000fe2000f8e0202 */
[----:B------:R-:W-:-:S05]  /*231b0*/  MOV R2, R14 ;  /* 0x0000000e00027202 */ /* 0x000fca0000000f00 */
[----:B------:R-:W-:Y:S01]  /*231c0*/  IMAD.WIDE.U32 R2, R11, UR8, R2 ;  /* 0x000000080b027c25 */ /* 0x000fe2000f8e0002 */
[----:B------:R-:W-:-:S04]  /*231d0*/  ULDC UR8, c[0x0][0x618] ;  /* 0x0001860000087ab9 */ /* 0x000fc80000000800 */
[----:B------:R-:W-:-:S04]  /*231e0*/  IADD3 R3, R3, R5, RZ ;  /* 0x0000000503037210 */ /* 0x000fc80007ffe0ff */
[--C-:B------:R-:W-:Y:S02]  /*231f0*/  SHF.R.U64 R11, R2, UR8, R3.reuse ;  /* 0x00000008020b7c19 */ /* 0x100fe40008001203 */
[----:B------:R-:W-:Y:S01]  /*23200*/  SHF.R.U32.HI R2, RZ, UR8, R3 ;  /* 0x00000008ff027c19 */ /* 0x000fe20008011603 */
[----:B------:R-:W-:-:S03]  /*23210*/  ULDC UR8, c[0x0][0x608] ;  /* 0x0001820000087ab9 */ /* 0x000fc60000000800 */
[--C-:B------:R-:W-:Y:S02]  /*23220*/  SHF.R.U64 R12, R11, UR8, R2.reuse ;  /* 0x000000080b0c7c19 */ /* 0x100fe40008001202 */
[----:B------:R-:W-:Y:S01]  /*23230*/  SHF.R.U32.HI R3, RZ, UR8, R2 ;  /* 0x00000008ff037c19 */ /* 0x000fe20008011602 */
[----:B------:R-:W-:-:S03]  /*23240*/  ULDC UR8, c[0x0][0x658] ;  /* 0x0001960000087ab9 */ /* 0x000fc60000000800 */
[--C-:B------:R-:W-:Y:S02]  /*23250*/  SHF.R.U64 R13, R12, UR8, R3.reuse ;  /* 0x000000080c0d7c19 */ /* 0x100fe40008001203 */
[----:B------:R-:W-:-:S03]  /*23260*/  SHF.R.U32.HI R15, RZ, UR8, R3 ;  /* 0x00000008ff0f7c19 */ /* 0x000fc60008011603 */
[----:B------:R-:W-:Y:S01]  /*23270*/  IMAD.MOV.U32 R2, RZ, RZ, R13 ;  /* 0x000000ffff027224 */ /* 0x000fe200078e000d */
[----:B------:R-:W-:Y:S01]  /*23280*/  MOV R3, R15 ;  /* 0x0000000f00037202 */ /* 0x000fe20000000f00 */
[----:B------:R-:W-:Y:S06]  /*23290*/  @!P1 BRA `(.L_x_555) ;  /* 0x0000000000289947 */ /* 0x000fec0003800000 */
[----:B------:R-:W-:Y:S02]  /*232a0*/  ULDC UR8, c[0x0][0x64c] ;  /* 0x0001930000087ab9 */ /* 0x000fe40000000800 */
[----:B------:R-:W-:-:S05]  /*232b0*/  IADD3 R3, P1, R13, UR8, RZ ;  /* 0x000000080d037c10 */ /* 0x000fca000ff3e0ff */
[----:B------:R-:W-:-:S04]  /*232c0*/  IMAD.X R15, RZ, RZ, R15, P1 ;  /* 0x000000ffff0f7224 */ /* 0x000fc800008e060f */
[----:B------:R-:W-:-:S04]  /*232d0*/  IMAD.WIDE.U32 R4, R15, UR10, RZ ;  /* 0x0000000a0f047c25 */ /* 0x000fc8000f8e00ff */
[----:B------:R-:W-:-:S04]  /*232e0*/  IMAD.WIDE.U32 R4, P1, R3, UR11, R4 ;  /* 0x0000000b03047c25 */ /* 0x000fc8000f820004 */
[----:B------:R-:W-:-:S04]  /*232f0*/  IMAD.WIDE.U32 R2, R3, UR10, RZ ;  /* 0x0000000a03027c25 */ /* 0x000fc8000f8e00ff */
[----:B------:R-:W-:Y:S01]  /*23300*/  IMAD.MOV.U32 R2, RZ, RZ, R5 ;  /* 0x000000ffff027224 */ /* 0x000fe200078e0005 */
[----:B------:R-:W-:Y:S02]  /*23310*/  IADD3 RZ, P3, R3, R4, RZ ;  /* 0x0000000403ff7210 */ /* 0x000fe40007f7e0ff */
[----:B------:R-:W-:-:S03]  /*23320*/  IADD3.X R3, RZ, RZ, RZ, P1, !PT ;  /* 0x000000ffff037210 */ /* 0x000fc60000ffe4ff */
[----:B------:R-:W-:-:S08]  /*23330*/  IMAD.WIDE.U32.X R2, R15, UR11, R2, P3 ;  /* 0x0000000b0f027c25 */ /* 0x000fd000098e0402 */
.L_x_555:
[----:B------:R-:W-:Y:S01]  /*23340*/  ULDC UR8, c[0x0][0x648] ;  /* 0x0001920000087ab9 */ /* 0x000fe20000000800 */
[----:B------:R-:W-:Y:S01]  /*23350*/  LOP3.LUT R12, R12, UR6, RZ, 0xc0, !PT ;  /* 0x000000060c0c7c12 */ /* 0x000fe2000f8ec0ff */
[----:B------:R-:W-:Y:S01]  /*23360*/  UISETP.NE.AND UP0, UPT, UR39, URZ, UPT ;  /* 0x0000003f2700728c */ /* 0x000fe2000bf05270 */
[----:B------:R-:W-:Y:S01]  /*23370*/  SHF.R.U64 R3, R2, UR8, R3 ;  /* 0x0000000802037c19 */ /* 0x000fe20008001203 */
[----:B------:R-:W-:Y:S01]  /*23380*/  ULDC UR8, c[0x0][0x638] ;  /* 0x00018e0000087ab9 */ /* 0x000fe20000000800 */
[----:B------:R-:W-:Y:S02]  /*23390*/  IMAD.MOV.U32 R4, RZ, RZ, 0x1 ;  /* 0x00000001ff047424 */ /* 0x000fe400078e00ff */
[C---:B------:R-:W-:Y:S01]  /*233a0*/  IADD3 R2, -R3.reuse, RZ, RZ ;  /* 0x000000ff03027210 */ /* 0x040fe20007ffe1ff */
[----:B------:R-:W-:Y:S01]  /*233b0*/  IMAD R5, R3, UR5, R12 ;  /* 0x0000000503057c24 */ /* 0x000fe2000f8e020c */
[----:B------:R-:W-:Y:S02]  /*233c0*/  PLOP3.LUT P1, PT, PT, PT, UP0, 0x40, 0x0 ;  /* 0x000000000000781c */ /* 0x000fe40003f2e808 */
[----:B------:R-:W-:Y:S01]  /*233d0*/  PLOP3.LUT P3, PT, PT, PT, UP0, 0x40, 0x0 ;  /* 0x000000000000781c */ /* 0x000fe20003f6e808 */
[----:B------:R-:W-:Y:S01]  /*233e0*/  IMAD R13, R2, UR8, R13 ;  /* 0x00000008020d7c24 */ /* 0x000fe2000f8e020d */
[----:B------:R-:W-:Y:S01]  /*233f0*/  ULDC UR8, c[0x0][0x610] ;  /* 0x0001840000087ab9 */ /* 0x000fe20000000800 */
[----:B------:R-:W-:Y:S01]  /*23400*/  LOP3.LUT R2, R11, UR4, RZ, 0xc0, !PT ;  /* 0x000000040b027c12 */ /* 0x000fe2000f8ec0ff */
[----:B------:R-:W-:Y:S01]  /*23410*/  IMAD R8, R5, UR8, R8 ;  /* 0x0000000805087c24 */ /* 0x000fe2000f8e0208 */
[----:B------:R-:W-:-:S03]  /*23420*/  ULDC UR8, c[0x0][0x600] ;  /* 0x0001800000087ab9 */ /* 0x000fc60000000800 */
[----:B------:R-:W-:-:S05]  /*23430*/  IMAD R13, R13, UR8, R2 ;  /* 0x000000080d0d7c24 */ /* 0x000fca000f8e0202 */
[----:B------:R-:W-:Y:S02]  /*23440*/  SEL R2, R13, R8, P1 ;  /* 0x000000080d027207 */ /* 0x000fe40000800000 */
[----:B------:R-:W-:-:S07]  /*23450*/  SEL R3, R8, R13, P3 ;  /* 0x0000000d08037207 */ /* 0x000fce0001800000 */
.L_x_553:
[----:B------:R-:W-:Y:S05]  /*23460*/  BSYNC B1 ;  /* 0x0000000000017941 */ /* 0x000fea0003800000 */
.L_x_552:
[----:B------:R-:W-:-:S13]  /*23470*/  LOP3.LUT P1, RZ, R4, 0xff, RZ, 0xc0, !PT ;  /* 0x000000ff04ff7812 */ /* 0x000fda000782c0ff */
[----:B------:R-:W-:Y:S05]  /*23480*/  @P1 BRA `(.L_x_556) ;  /* 0xfffffff000f81947 */ /* 0x000fea000383ffff */
[----:B------:R-:W-:Y:S05]  /*23490*/  BSYNC B0 ;  /* 0x0000000000007941 */ /* 0x000fea0003800000 */
.L_x_544:
[----:B------:R-:W-:-:S03]  /*234a0*/  UMOV UR8, 0xffffffff ;  /* 0xffffffff00087882 */ /* 0x000fc60000000000 */
[----:B------:R-:W-:Y:S05]  /*234b0*/  BRA.DIV UR8, `(.L_x_557) ;  /* 0x0000000608647947 */ /* 0x000fea000b800000 */
[----:B------:R-:W-:-:S13]  /*234c0*/  ELECT P6, URZ, PT ;  /* 0x00000000003f782f */ /* 0x000fda00038c0000 */
.L_x_573:
[----:B------:R-:W-:Y:S04]  /*234d0*/  BSSY B0, `(.L_x_558) ;  /* 0x000003e000007945 */ /* 0x000fe80003800000 */
[----:B------:R-:W-:Y:S05]  /*234e0*/  @!P6 BRA `(.L_x_559) ;  /* 0x0000000000f0e947 */ /* 0x000fea0003800000 */
[----:B------:R-:W-:-:S04]  /*234f0*/  ULOP3.LUT UR8, UR38, 0x2, URZ, 0xfc, !UPT ;  /* 0x0000000226087892 */ /* 0x000fc8000f8efc3f */
[----:B------:R-:W-:-:S06]  /*23500*/  UISETP.NE.AND UP0, UPT, UR8, 0x3, UPT ;  /* 0x000000030800788c */ /* 0x000fcc000bf05270 */
[----:B------:R-:W-:-:S13]  /*23510*/  PLOP3.LUT P0, PT, PT, PT, UP0, 0x80, 0x0 ;  /* 0x000000000000781c */ /* 0x000fda0003f0f008 */
[----:B------:R-:W-:Y:S05]  /*23520*/  @!P0 BRA `(.L_x_560) ;  /* 0x0000000000048947 */ /* 0x000fea0003800000 */
[----:B------:R-:W-:Y:S01]  /*23530*/  BPT.TRAP 0x1 ;  /* 0x000000040000795c */ /* 0x000fe20000300000 */
.L_x_560:
[----:B------:R-:W0:Y:S01]  /*23540*/  S2R R3, SR_CgaCtaId ;  /* 0x0000000000037919 */ /* 0x000e220000008800 */
[----:B------:R-:W-:-:S04]  /*23550*/  MOV R2, 0x400 ;  /* 0x0000040000027802 */ /* 0x000fc80000000f00 */
[----:B0-----:R-:W-:Y:S02]  /*23560*/  LEA R2, R3, R2, 0x18 ;  /* 0x0000000203027211 */ /* 0x001fe400078ec0ff */
[----:B------:R-:W-:Y:S02]  /*23570*/  SHF.L.U32 R3, R0, 0x1f, RZ ;  /* 0x0000001f00037819 */ /* 0x000fe400000006ff */
[----:B------:R-:W-:-:S05]  /*23580*/  IADD3 R2, R2, 0x30, RZ ;  /* 0x0000003002027810 */ /* 0x000fca0007ffe0ff */
[----:B------:R-:W-:-:S04]  /*23590*/  IMAD R4, R7, 0x8, R2 ;  /* 0x0000000807047824 */ /* 0x000fc800078e0202 */
[----:B------:R-:W0:Y:S02]  /*235a0*/  SYNCS.PHASECHK.TRANS64.TRYWAIT P0, [R4+URZ], R3 ;  /* 0x00000003040075a7 */ /* 0x000e24000800017f */
[----:B0-----:R-:W-:Y:S05]  /*235b0*/  @!P0 BRA `(.L_x_561) ;  /* 0x0000000400448947 */ /* 0x001fea0003800000 */
.L_x_574:
[----:B------:R-:W-:-:S04]  /*235c0*/  IADD3 R7, R7, 0x1, RZ ;  /* 0x0000000107077810 */ /* 0x000fc80007ffe0ff */
[----:B------:R-:W-:-:S04]  /*235d0*/  ISETP.NE.AND P0, PT, R7, 0x6, PT ;  /* 0x000000060700780c */ /* 0x000fc80003f05270 */
[----:B0-----:R-:W-:Y:S02]  /*235e0*/  SEL R3, RZ, 0x1, P0 ;  /* 0x00000001ff037807 */ /* 0x001fe40000000000 */
[----:B------:R-:W-:Y:S02]  /*235f0*/  SEL R7, R7, RZ, P0 ;  /* 0x000000ff07077207 */ /* 0x000fe40000000000 */
[----:B------:R-:W-:-:S03]  /*23600*/  LOP3.LUT R4, R0, R3, RZ, 0x3c, !PT ;  /* 0x0000000300047212 */ /* 0x000fc600078e3cff */
[----:B------:R-:W-:Y:S01]  /*23610*/  IMAD R3, R7, 0x8, R2 ;  /* 0x0000000807037824 */ /* 0x000fe200078e0202 */
[----:B------:R-:W-:-:S04]  /*23620*/  SHF.L.U32 R0, R4, 0x1f, RZ ;  /* 0x0000001f04007819 */ /* 0x000fc800000006ff */
[----:B------:R-:W0:Y:S02]  /*23630*/  SYNCS.PHASECHK.TRANS64.TRYWAIT P0, [R3+URZ], R0 ;  /* 0x00000000030075a7 */ /* 0x000e24000800017f */
[----:B0-----:R-:W-:Y:S05]  /*23640*/  @!P0 BRA `(.L_x_562) ;  /* 0x0000000400348947 */ /* 0x001fea0003800000 */
.L_x_575:
[----:B0-----:R-:W-:-:S04]  /*23650*/  IADD3 R0, R7, 0x1, RZ ;  /* 0x0000000107007810 */ /* 0x001fc80007ffe0ff */
[----:B------:R-:W-:-:S04]  /*23660*/  ISETP.NE.AND P0, PT, R0, 0x6, PT ;  /* 0x000000060000780c */ /* 0x000fc80003f05270 */
[----:B------:R-:W-:Y:S02]  /*23670*/  SEL R3, RZ, 0x1, P0 ;  /* 0x00000001ff037807 */ /* 0x000fe40000000000 */
[----:B------:R-:W-:Y:S02]  /*23680*/  SEL R5, R0, RZ, P0 ;  /* 0x000000ff00057207 */ /* 0x000fe40000000000 */
[----:B------:R-:W-:-:S03]  /*23690*/  LOP3.LUT R4, R4, R3, RZ, 0x3c, !PT ;  /* 0x0000000304047212 */ /* 0x000fc600078e3cff */
[----:B------:R-:W-:Y:S01]  /*236a0*/  IMAD R3, R5, 0x8, R2 ;  /* 0x0000000805037824 */ /* 0x000fe200078e0202 */
[----:B------:R-:W-:-:S04]  /*236b0*/  SHF.L.U32 R0, R4, 0x1f, RZ ;  /* 0x0000001f04007819 */ /* 0x000fc800000006ff */
[----:B------:R-:W0:Y:S02]  /*236c0*/  SYNCS.PHASECHK.TRANS64.TRYWAIT P0, [R3+URZ], R0 ;  /* 0x00000000030075a7 */ /* 0x000e24000800017f */
[----:B0-----:R-:W-:Y:S05]  /*236d0*/  @!P0 BRA `(.L_x_563) ;  /* 0x0000000400248947 */ /* 0x001fea0003800000 */
.L_x_576:
        /* <DEDUP_REMOVED lines=9> */
.L_x_577:
        /* <DEDUP_REMOVED lines=9> */
.L_x_578:
[----:B0-----:R-:W-:-:S04]  /*23800*/  IADD3 R0, R5, 0x1, RZ ;  /* 0x0000000105007810 */ /* 0x001fc80007ffe0ff */
[----:B------:R-:W-:-:S04]  /*23810*/  ISETP.NE.AND P0, PT, R0, 0x6, PT ;  /* 0x000000060000780c */ /* 0x000fc80003f05270 */
[----:B------:R-:W-:Y:S02]  /*23820*/  SEL R4, RZ, 0x1, P0 ;  /* 0x00000001ff047807 */ /* 0x000fe40000000000 */
[----:B------:R-:W-:Y:S02]  /*23830*/  SEL R3, R0, RZ, P0 ;  /* 0x000000ff00037207 */ /* 0x000fe40000000000 */
[----:B------:R-:W-:-:S03]  /*23840*/  LOP3.LUT R0, R7, R4, RZ, 0x3c, !PT ;  /* 0x0000000407007212 */ /* 0x000fc600078e3cff */
[----:B------:R-:W-:Y:S01]  /*23850*/  IMAD R3, R3, 0x8, R2 ;  /* 0x0000000803037824 */ /* 0x000fe200078e0202 */
[----:B------:R-:W-:-:S07]  /*23860*/  SHF.L.U32 R0, R0, 0x1f, RZ ;  /* 0x0000001f00007819 */ /* 0x000fce00000006ff */
.L_x_566:
[----:B0-----:R0:W1:Y:S02]  /*23870*/  SYNCS.PHASECHK.TRANS64.TRYWAIT P0, [R3+URZ], R0 ;  /* 0x00000000030075a7 */ /* 0x001064000800017f */
[----:B-1----:R-:W-:Y:S05]  /*23880*/  @!P0 NANOSLEEP.SYNCS 0x989680 ;  /* 0x009896800000895d */ /* 0x002fea0003900000 */
[----:B------:R-:W1:Y:S02]  /*23890*/  @!P0 SYNCS.PHASECHK.TRANS64 P0, [R3+URZ], R0 ;  /* 0x00000000030085a7 */ /* 0x000e64000800007f */
[----:B-1----:R-:W-:Y:S05]  /*238a0*/  @!P0 BRA `(.L_x_566) ;  /* 0xfffffffc00f08947 */ /* 0x002fea000383ffff */
.L_x_559:
[----:B------:R-:W-:Y:S05]  /*238b0*/  BSYNC B0 ;  /* 0x0000000000007941 */ /* 0x000fea0003800000 */
.L_x_558:
[----:B------:R-:W-:Y:S05]  /*238c0*/  EXIT ;  /* 0x000000000000794d */ /* 0x000fea0003800000 */
.L_x_17:
[----:B-1----:R1:W4:Y:S02]  /*238d0*/  SYNCS.PHASECHK.TRANS64.TRYWAIT P1, [R3+URZ], R0 ;  /* 0x00000000030075a7 */ /* 0x002324000802017f */
[----:B----4-:R-:W-:Y:S05]  /*238e0*/  @!P1 NANOSLEEP.SYNCS 0x989680 ;  /* 0x009896800000995d */ /* 0x010fea0003900000 */
[----:B------:R-:W4:Y:S02]  /*238f0*/  @!P1 SYNCS.PHASECHK.TRANS64 P1, [R3+URZ], R0 ;  /* 0x00000000030095a7 */ /* 0x000f24000802007f */
[----:B----4-:R-:W-:Y:S05]  /*23900*/  @!P1 BRA `(.L_x_17) ;  /* 0xfffffffc00f09947 */ /* 0x010fea000383ffff */
[----:B------:R-:W-:Y:S05]  /*23910*/  BRA `(.L_x_16) ;  /* 0xfffffdd800d07947 */ /* 0x000fea000383ffff */
.L_x_22:
[----:B-1----:R-:W-:-:S04]  /*23920*/  MOV R4, UR10 ;  /* 0x0000000a00047c02 */ /* 0x002fc80008000f00 */
[----:B------:R1:W2:Y:S03]  /*23930*/  SYNCS.PHASECHK.TRANS64.TRYWAIT P1, [R4+URZ], R3 ;  /* 0x00000003040075a7 */ /* 0x0002a6000802017f */
[----:B--2---:R-:W-:Y:S05]  /*23940*/  @!P1 NANOSLEEP.SYNCS 0x989680 ;  /* 0x009896800000995d */ /* 0x004fea0003900000 */
[----:B------:R-:W2:Y:S02]  /*23950*/  @!P1 SYNCS.PHASECHK.TRANS64 P1, [R4+URZ], R3 ;  /* 0x00000003040095a7 */ /* 0x000ea4000802007f */
[----:B--2---:R-:W-:Y:S05]  /*23960*/  @!P1 BRA `(.L_x_22) ;  /* 0xfffffffc00ec9947 */ /* 0x004fea000383ffff */
[----:B------:R-:W-:Y:S05]  /*23970*/  BRA `(.L_x_21) ;  /* 0xfffffe5000407947 */ /* 0x000fea000383ffff */
.L_x_545:
[----:B------:R-:W-:Y:S01]  /*23980*/  BSSY B1, `(.L_x_567) ;  /* 0x0000006000017945 */ /* 0x000fe20003800000 */
[----:B------:R-:W-:-:S07]  /*23990*/  IMAD.MOV.U32 R15, RZ, RZ, -0x1 ;  /* 0xffffffffff0f7424 */ /* 0x000fce00078e00ff */
[----:B------:R-:W-:Y:S05]  /*239a0*/  WARPSYNC.COLLECTIVE R15, `(.L_x_568) ;  /* 0x000000000f0c7348 */ /* 0x000fea0003c00000 */
[----:B------:R-:W-:Y:S02]  /*239b0*/  ELECT P6, UR62, PT ;  /* 0x00000000003e782f */ /* 0x000fe400038c0000 */
[----:B------:R-:W-:Y:S01]  /*239c0*/  MOV R14, UR62 ;  /* 0x0000003e000e7c02 */ /* 0x000fe20008000f00 */
[----:B------:R-:W-:Y:S10]  /*239d0*/  ENDCOLLECTIVE ;  /* 0x000000000000791b */ /* 0x000ff40003800000 */
.L_x_568:
[----:B------:R-:W-:Y:S05]  /*239e0*/  BSYNC B1 ;  /* 0x0000000000017941 */ /* 0x000fea0003800000 */
.L_x_567:
[----:B------:R-:W-:Y:S05]  /*239f0*/  BRA `(.L_x_569) ;  /* 0xffffffec00a87947 */ /* 0x000fea000383ffff */
.L_x_548:
[----:B-1----:R1:W2:Y:S02]  /*23a00*/  SYNCS.PHASECHK.TRANS64.TRYWAIT P1, [R14+URZ+0x30], R11 ;  /* 0x0000300b0e0075a7 */ /* 0x0022a4000802017f */
[----:B--2---:R-:W-:Y:S05]  /*23a10*/  @!P1 NANOSLEEP.SYNCS 0x989680 ;  /* 0x009896800000995d */ /* 0x004fea0003900000 */
[----:B------:R-:W2:Y:S02]  /*23a20*/  @!P1 SYNCS.PHASECHK.TRANS64 P1, [R14+URZ+0x30], R11 ;  /* 0x0000300b0e0095a7 */ /* 0x000ea4000802007f */
[----:B--2---:R-:W-:Y:S05]  /*23a30*/  @!P1 BRA `(.L_x_548) ;  /* 0xfffffffc00f09947 */ /* 0x004fea000383ffff */
[----:B------:R-:W-:Y:S05]  /*23a40*/  BRA `(.L_x_570) ;  /* 0xffffffec00dc7947 */ /* 0x000fea000383ffff */
.L_x_557:
[----:B------:R-:W-:Y:S01]  /*23a50*/  BSSY B0, `(.L_x_571) ;  /* 0x0000006000007945 */ /* 0x000fe20003800000 */
[----:B------:R-:W-:-:S07]  /*23a60*/  MOV R15, 0xffffffff ;  /* 0xffffffff000f7802 */ /* 0x000fce0000000f00 */
[----:B------:R-:W-:Y:S05]  /*23a70*/  WARPSYNC.COLLECTIVE R15, `(.L_x_572) ;  /* 0x000000000f0c7348 */ /* 0x000fea0003c00000 */
[----:B------:R-:W-:Y:S02]  /*23a80*/  ELECT P6, UR62, PT ;  /* 0x00000000003e782f */ /* 0x000fe400038c0000 */
[----:B------:R-:W-:Y:S01]  /*23a90*/  MOV R14, UR62 ;  /* 0x0000003e000e7c02 */ /* 0x000fe20008000f00 */
[----:B------:R-:W-:Y:S10]  /*23aa0*/  ENDCOLLECTIVE ;  /* 0x000000000000791b */ /* 0x000ff40003800000 */
.L_x_572:
[----:B------:R-:W-:Y:S05]  /*23ab0*/  BSYNC B0 ;  /* 0x0000000000007941 */ /* 0x000fea0003800000 */
.L_x_571:
[----:B------:R-:W-:Y:S05]  /*23ac0*/  BRA `(.L_x_573) ;  /* 0xfffffff800807947 */ /* 0x000fea000383ffff */
.L_x_561:
[----:B0-----:R0:W1:Y:S02]  /*23ad0*/  SYNCS.PHASECHK.TRANS64.TRYWAIT P0, [R4+URZ], R3 ;  /* 0x00000003040075a7 */ /* 0x001064000800017f */
[----:B-1----:R-:W-:Y:S05]  /*23ae0*/  @!P0 NANOSLEEP.SYNCS 0x989680 ;  /* 0x009896800000895d */ /* 0x002fea0003900000 */
[----:B------:R-:W1:Y:S02]  /*23af0*/  @!P0 SYNCS.PHASECHK.TRANS64 P0, [R4+URZ], R3 ;  /* 0x00000003040085a7 */ /* 0x000e64000800007f */
[----:B-1----:R-:W-:Y:S05]  /*23b00*/  @!P0 BRA `(.L_x_561) ;  /* 0xfffffffc00f08947 */ /* 0x002fea000383ffff */
[----:B------:R-:W-:Y:S05]  /*23b10*/  BRA `(.L_x_574) ;  /* 0xfffffff800a87947 */ /* 0x000fea000383ffff */
.L_x_562:
[----:B0-----:R0:W1:Y:S02]  /*23b20*/  SYNCS.PHASECHK.TRANS64.TRYWAIT P0, [R3+URZ], R0 ;  /* 0x00000000030075a7 */ /* 0x001064000800017f */
[----:B-1----:R-:W-:Y:S05]  /*23b30*/  @!P0 NANOSLEEP.SYNCS 0x989680 ;  /* 0x009896800000895d */ /* 0x002fea0003900000 */
[----:B------:R-:W1:Y:S02]  /*23b40*/  @!P0 SYNCS.PHASECHK.TRANS64 P0, [R3+URZ], R0 ;  /* 0x00000000030085a7 */ /* 0x000e64000800007f */
[----:B-1----:R-:W-:Y:S05]  /*23b50*/  @!P0 BRA `(.L_x_562) ;  /* 0xfffffffc00f08947 */ /* 0x002fea000383ffff */
[----:B------:R-:W-:Y:S05]  /*23b60*/  BRA `(.L_x_575) ;  /* 0xfffffff800b87947 */ /* 0x000fea000383ffff */
.L_x_563:
[----:B0-----:R0:W1:Y:S02]  /*23b70*/  SYNCS.PHASECHK.TRANS64.TRYWAIT P0, [R3+URZ], R0 ;  /* 0x00000000030075a7 */ /* 0x001064000800017f */
[----:B-1----:R-:W-:Y:S05]  /*23b80*/  @!P0 NANOSLEEP.SYNCS 0x989680 ;  /* 0x009896800000895d */ /* 0x002fea0003900000 */
[----:B------:R-:W1:Y:S02]  /*23b90*/  @!P0 SYNCS.PHASECHK.TRANS64 P0, [R3+URZ], R0 ;  /* 0x00000000030085a7 */ /* 0x000e64000800007f */
[----:B-1----:R-:W-:Y:S05]  /*23ba0*/  @!P0 BRA `(.L_x_563) ;  /* 0xfffffffc00f08947 */ /* 0x002fea000383ffff */
[----:B------:R-:W-:Y:S05]  /*23bb0*/  BRA `(.L_x_576) ;  /* 0xfffffff800c87947 */ /* 0x000fea000383ffff */
.L_x_564:
[----:B0-----:R0:W1:Y:S02]  /*23bc0*/  SYNCS.PHASECHK.TRANS64.TRYWAIT P0, [R3+URZ], R0 ;  /* 0x00000000030075a7 */ /* 0x001064000800017f */
[----:B-1----:R-:W-:Y:S05]  /*23bd0*/  @!P0 NANOSLEEP.SYNCS 0x989680 ;  /* 0x009896800000895d */ /* 0x002fea0003900000 */
[----:B------:R-:W1:Y:S02]  /*23be0*/  @!P0 SYNCS.PHASECHK.TRANS64 P0, [R3+URZ], R0 ;  /* 0x00000000030085a7 */ /* 0x000e64000800007f */
[----:B-1----:R-:W-:Y:S05]  /*23bf0*/  @!P0 BRA `(.L_x_564) ;  /* 0xfffffffc00f08947 */ /* 0x002fea000383ffff */
[----:B------:R-:W-:Y:S05]  /*23c00*/  BRA `(.L_x_577) ;  /* 0xfffffff800d87947 */ /* 0x000fea000383ffff */
.L_x_565:
[----:B0-----:R0:W1:Y:S02]  /*23c10*/  SYNCS.PHASECHK.TRANS64.TRYWAIT P0, [R3+URZ], R0 ;  /* 0x00000000030075a7 */ /* 0x001064000800017f */
[----:B-1----:R-:W-:Y:S05]  /*23c20*/  @!P0 NANOSLEEP.SYNCS 0x989680 ;  /* 0x009896800000895d */ /* 0x002fea0003900000 */
[----:B------:R-:W1:Y:S02]  /*23c30*/  @!P0 SYNCS.PHASECHK.TRANS64 P0, [R3+URZ], R0 ;  /* 0x00000000030085a7 */ /* 0x000e64000800007f */
[----:B-1----:R-:W-:Y:S05]  /*23c40*/  @!P0 BRA `(.L_x_565) ;  /* 0xfffffffc00f08947 */ /* 0x002fea000383ffff */
[----:B------:R-:W-:Y:S05]  /*23c50*/  BRA `(.L_x_578) ;  /* 0xfffffff800e87947 */ /* 0x000fea000383ffff */
.L_x_579:
[----:B------:R-:W-:-:S00]  /*23c60*/  BRA `(.L_x_579) ;  /* 0xfffffffc00fc7947 */ /* 0x000fc0000383ffff */
[----:B------:R-:W-:-:S00]  /*23c70*/  NOP ;  /* 0x0000000000007918 */ /* 0x000fc00000000000 */
        /* <DEDUP_REMOVED lines=8> */
.L_x_580:


//--------------------- .nv.global.init           --------------------------
	.section	.nv.global.init,"aw",@progbits
.nv.global.init:
	.type		$str$22,@object
	.size		$str$22,($str$23 - $str$22)
$str$22:
        /*0000*/ 	.byte	0x6b, 0x5f, 0x74, 0x69, 0x6c, 0x65, 0x5f, 0x63, 0x6f, 0x75, 0x6e, 0x74, 0x20, 0x3e, 0x3d, 0x20
        /*0010*/ 	.byte	0x31, 0x00
	.type		$str$23,@object
	.size		$str$23,(__unnamed_1 - $str$23)
$str$23:
        /*0012*/ 	.byte	0x2f, 0x74, 0x6d, 0x70, 0x2f, 0x63, 0x75, 0x74, 0x6c, 0x61, 0x73, 0x73, 0x5f, 0x73, 0x77, 0x65
        /*0022*/ 	.byte	0x65, 0x70, 0x5f, 0x73, 0x72, 0x63, 0x2f, 0x69, 0x6e, 0x63, 0x6c, 0x75, 0x64, 0x65, 0x2f, 0x63
        /*0032*/ 	.byte	0x75, 0x74, 0x6c, 0x61, 0x73, 0x73, 0x2f, 0x67, 0x65, 0x6d, 0x6d, 0x2f, 0x63, 0x6f, 0x6c, 0x6c
        /*0042*/ 	.byte	0x65, 0x63, 0x74, 0x69, 0x76, 0x65, 0x2f, 0x73, 0x6d, 0x39, 0x30, 0x5f, 0x6d, 0x6d, 0x61, 0x5f
        /*0052*/ 	.byte	0x74, 0x6d, 0x61, 0x5f, 0x67, 0x6d, 0x6d, 0x61, 0x5f, 0x73, 0x73, 0x5f, 0x77, 0x61, 0x72, 0x70
        /*0062*/ 	.byte	0x73, 0x70, 0x65, 0x63, 0x69, 0x61, 0x6c, 0x69, 0x7a, 0x65, 0x64, 0x2e, 0x68, 0x70, 0x70, 0x00
	.type		__unnamed_1,@object
	.size		__unnamed_1,(.L_0 - __unnamed_1)
__unnamed_1:
        /* <DEDUP_REMOVED lines=180> */
        /*0bb2*/ 	.byte	0x75, 0x74, 0x65, 0x3a, 0x3a, 0x69, 0x64, 0x65, 0x6e, 0x74, 0x69, 0x74, 0x79, 0x5d, 0x00
.L_0:


//--------------------- .nv.shared._ZN7cutlass13device_kernelINS_4gemm6kernel13GemmUniversalIN4cute5tupleIJiiiiEEENS1_10collective13CollectiveMmaINS1_34MainloopSm90TmaGmmaWarpSpecializedILi6ENS5_IJNS4_1CILi1EEESB_SB_EEENS1_35KernelTmaWarpSpecializedCooperativeEEENS5_IJNSA_ILi256EEESF_NSA_ILi128EEEEEENS_6half_tENS5_IJlSB_lEEESI_SJ_NS4_8TiledMMAINS4_8MMA_AtomIJNS4_4SM904GMMA26MMA_64x256x16_F32F16F16_SSILNSN_5MajorE0ELSP_0ELNSN_7ScaleInE1ELSQ_1EEEEEENS4_6LayoutINS5_IJNSA_ILi2EEESB_SB_EEENS5_IJSB_NSA_ILi0EEESW_EEEEENS5_IJNS4_10UnderscoreESZ_SZ_EEEEENS4_13SM90_TMA_LOADENS4_14ComposedLayoutINS4_7SwizzleILi3ELi4ELi3EEENS4_18smem_ptr_flag_bitsILi16EEENST_INS5_IJNSA_ILi8EEENSA_ILi64EEEEEENS5_IJS19_SB_EEEEEEEvNS4_8identityES12_S1D_vS1E_EENS_8epilogue10collective6detail29Sm90TmaWarpSpecializedAdapterINS1H_15DefaultEpilogueISI_SJ_SJ_NS1G_6thread17LinearCombinationISI_Li1EffLNS1L_9ScaleType4KindE0ELNS_15FloatRoundStyleE2ESI_EENS1_15EpilogueDefaultEEEEEvvEEEEvNT_6ParamsE --------------------------
	.section	.nv.shared._ZN7cutlass13device_kernelINS_4gemm6kernel13GemmUniversalIN4cute5tupleIJiiiiEEENS1_10collective13CollectiveMmaINS1_34MainloopSm90TmaGmmaWarpSpecializedILi6ENS5_IJNS4_1CILi1EEESB_SB_EEENS1_35KernelTmaWarpSpecializedCooperativeEEENS5_IJNSA_ILi256EEESF_NSA_ILi128EEEEEENS_6half_tENS5_IJlSB_lEEESI_SJ_NS4_8TiledMMAINS4_8MMA_AtomIJNS4_4SM904GMMA26MMA_64x256x16_F32F16F16_SSILNSN_5MajorE0ELSP_0ELNSN_7ScaleInE1ELSQ_1EEEEEENS4_6LayoutINS5_IJNSA_ILi2EEESB_SB_EEENS5_IJSB_NSA_ILi0EEESW_EEEEENS5_IJNS4_10UnderscoreESZ_SZ_EEEEENS4_13SM90_TMA_LOADENS4_14ComposedLayoutINS4_7SwizzleILi3ELi4ELi3EEENS4_18smem_ptr_flag_bitsILi16EEENST_INS5_IJNSA_ILi8EEENSA_ILi64EEEEEENS5_IJS19_SB_EEEEEEEvNS4_8identityES12_S1D_vS1E_EENS_8epilogue10collective6detail29Sm90TmaWarpSpecializedAdapterINS1H_15DefaultEpilogueISI_SJ_SJ_NS1G_6thread17LinearCombinationISI_Li1EffLNS1L_9ScaleType4KindE0ELNS_15FloatRoundStyleE2ESI_EENS1_15EpilogueDefaultEEEEEvvEEEEvNT_6ParamsE,"aw",@nobits
	.sectionflags	@""
	.align	16
	.zero		1024


//--------------------- .nv.shared.reserved.0     --------------------------
	.section	.nv.shared.reserved.0,"aw",@nobits
	.weak		__nv_reservedSMEM_offset_0_alias
	.size		__nv_reservedSMEM_offset_0_alias, 0, 0
	.other		__nv_reservedSMEM_offset_0_alias,@"STO_CUDA_RESERVED_SHARED STV_DEFAULT"
__nv_reservedSMEM_offset_0_alias:
	.zero		0


//--------------------- .nv.global                --------------------------
	.section	.nv.global,"aw",@nobits
.nv.global:
	.type		_ZN40_INTERNAL_51c291a9_4_k_cu_bcfec3c7_211084cute1_E,@object
	.size		_ZN40_INTERNAL_51c291a9_4_k_cu_bcfec3c7_211084cute1_E,(_ZN40_INTERNAL_51c291a9_4_k_cu_bcfec3c7_211084cuda3std3__45__cpo6cbeginE - _ZN40_INTERNAL_51c291a9_4_k_cu_bcfec3c7_211084cute1_E)
_ZN40_INTERNAL_51c291a9_4_k_cu_bcfec3c7_211084cute1_E:
	.zero		1
	.type		_ZN40_INTERNAL_51c291a9_4_k_cu_bcfec3c7_211084cuda3std3__45__cpo6cbeginE,@object
	.size		_ZN40_INTERNAL_51c291a9_4_k_cu_bcfec3c7_211084cuda3std3__45__cpo6cbeginE,(_ZN40_INTERNAL_51c291a9_4_k_cu_bcfec3c7_211084cuda3std3__48in_placeE - _ZN40_INTERNAL_51c291a9_4_k_cu_bcfec3c7_211084cuda3std3__45__cpo6cbeginE)
_ZN40_INTERNAL_51c291a9_4_k_cu_bcfec3c7_211084cuda3std3__45__cpo6cbeginE:
	.zero		1
	.type		_ZN40_INTERNAL_51c291a9_4_k_cu_bcfec3c7_211084cuda3std3__48in_placeE,@object
	.size		_ZN40_INTERNAL_51c291a9_4_k_cu_bcfec3c7_211084cuda3std3__48in_placeE,(_ZN40_INTERNAL_51c291a9_4_k_cu_bcfec3c7_211084cuda3std6ranges3__45__cpo9iter_moveE - _ZN40_INTERNAL_51c291a9_4_k_cu_bcfec3c7_211084cuda3std3__48in_placeE)
_ZN40_INTERNAL_51c291a9_4_k_cu_bcfec3c7_211084cuda3std3__48in_placeE:
	.zero		1
	.type		_ZN40_INTERNAL_51c291a9_4_k_cu_bcfec3c7_211084cuda3std6ranges3__45__cpo9iter_moveE,@object
	.size		_ZN40_INTERNAL_51c291a9_4_k_cu_bcfec3c7_211084cuda3std6ranges3__45__cpo9iter_moveE,(_ZN40_INTERNAL_51c291a9_4_k_cu_bcfec3c7_211084cuda3std3__45__cpo5beginE - _ZN40_INTERNAL_51c291a9_4_k_cu_bcfec3c7_211084cuda3std6ranges3__45__cpo9iter_moveE)
_ZN40_INTERNAL_51c291a9_4_k_cu_bcfec3c7_211084cuda3std6ranges3__45__cpo9iter_moveE:
	.zero		1
	.type		_ZN40_INTERNAL_51c291a9_4_k_cu_bcfec3c7_211084cuda3std3__45__cpo5beginE,@object
	.size		_ZN40_INTERNAL_51c291a9_4_k_cu_bcfec3c7_211084cuda3std3__45__cpo5beginE,(_ZN40_INTERNAL_51c291a9_4_k_cu_bcfec3c7_211084cuda3std3__442_GLOBAL__N__51c291a9_4_k_cu_bcfec3c7_211086ignoreE - _ZN40_INTERNAL_51c291a9_4_k_cu_bcfec3c7_211084cuda3std3__45__cpo5beginE)
_ZN40_INTERNAL_51c291a9_4_k_cu_bcfec3c7_211084cuda3std3__45__cpo5beginE:
	.zero		1
	.type		_ZN40_INTERNAL_51c291a9_4_k_cu_bcfec3c7_211084cuda3std3__442_GLOBAL__N__51c291a9_4_k_cu_bcfec3c7_211086ignoreE,@object
	.size		_ZN40_INTERNAL_51c291a9_4_k_cu_bcfec3c7_211084cuda3std3__442_GLOBAL__N__51c291a9_4_k_cu_bcfec3c7_211086ignoreE,(_ZN40_INTERNAL_51c291a9_4_k_cu_bcfec3c7_211084cute7productE - _ZN40_INTERNAL_51c291a9_4_k_cu_bcfec3c7_211084cuda3std3__442_GLOBAL__N__51c291a9_4_k_cu_bcfec3c7_211086ignoreE)
_ZN40_INTERNAL_51c291a9_4_k_cu_bcfec3c7_211084cuda3std3__442_GLOBAL__N__51c291a9_4_k_cu_bcfec3c7_211086ignoreE:
	.zero		1
	.type		_ZN40_INTERNAL_51c291a9_4_k_cu_bcfec3c7_211084cute7productE,@object
	.size		_ZN40_INTERNAL_51c291a9_4_k_cu_bcfec3c7_211084cute7productE,(_ZN40_INTERNAL_51c291a9_4_k_cu_bcfec3c7_211084cuda3std3__45__cpo3endE - _ZN40_INTERNAL_51c291a9_4_k_cu_bcfec3c7_211084cute7productE)
_ZN40_INTERNAL_51c291a9_4_k_cu_bcfec3c7_211084cute7productE:
	.zero		1
	.type		_ZN40_INTERNAL_51c291a9_4_k_cu_bcfec3c7_211084cuda3std3__45__cpo3endE,@object
	.size		_ZN40_INTERNAL_51c291a9_4_k_cu_bcfec3c7_211084cuda3std3__45__cpo3endE,(_ZN40_INTERNAL_51c291a9_4_k_cu_bcfec3c7_211084cuda3std3__419piecewise_constructE - _ZN40_INTERNAL_51c291a9_4_k_cu_bcfec3c7_211084cuda3std3__45__cpo3endE)
_ZN40_INTERNAL_51c291a9_4_k_cu_bcfec3c7_211084cuda3std3__45__cpo3endE:
	.zero		1
	.type		_ZN40_INTERNAL_51c291a9_4_k_cu_bcfec3c7_211084cuda3std3__419piecewise_constructE,@object
	.size		_ZN40_INTERNAL_51c291a9_4_k_cu_bcfec3c7_211084cuda3std3__419piecewise_constructE,(_ZN40_INTERNAL_51c291a9_4_k_cu_bcfec3c7_211084cuda3std3__45__cpo4cendE - _ZN40_INTERNAL_51c291a9_4_k_cu_bcfec3c7_211084cuda3std3__419piecewise_constructE)
_ZN40_INTERNAL_51c291a9_4_k_cu_bcfec3c7_211084cuda3std3__419piecewise_constructE:
	.zero		1
	.type		_ZN40_INTERNAL_51c291a9_4_k_cu_bcfec3c7_211084cuda3std3__45__cpo4cendE,@object
	.size		_ZN40_INTERNAL_51c291a9_4_k_cu_bcfec3c7_211084cuda3std3__45__cpo4cendE,(_ZN40_INTERNAL_51c291a9_4_k_cu_bcfec3c7_211084cuda3std6ranges3__45__cpo4swapE - _ZN40_INTERNAL_51c291a9_4_k_cu_bcfec3c7_211084cuda3std3__45__cpo4cendE)
_ZN40_INTERNAL_51c291a9_4_k_cu_bcfec3c7_211084cuda3std3__45__cpo4cendE:
	.zero		1
	.type		_ZN40_INTERNAL_51c291a9_4_k_cu_bcfec3c7_211084cuda3std6ranges3__45__cpo4swapE,@object
	.size		_ZN40_INTERNAL_51c291a9_4_k_cu_bcfec3c7_211084cuda3std6ranges3__45__cpo4swapE,(.L_8 - _ZN40_INTERNAL_51c291a9_4_k_cu_bcfec3c7_211084cuda3std6ranges3__45__cpo4swapE)
_ZN40_INTERNAL_51c291a9_4_k_cu_bcfec3c7_211084cuda3std6ranges3__45__cpo4swapE:
	.zero		1
.L_8:


//--------------------- .nv.constant0._ZN7cutlass13device_kernelINS_4gemm6kernel13GemmUniversalIN4cute5tupleIJiiiiEEENS1_10collective13CollectiveMmaINS1_34MainloopSm90TmaGmmaWarpSpecializedILi6ENS5_IJNS4_1CILi1EEESB_SB_EEENS1_35KernelTmaWarpSpecializedCooperativeEEENS5_IJNSA_ILi256EEESF_NSA_ILi128EEEEEENS_6half_tENS5_IJlSB_lEEESI_SJ_NS4_8TiledMMAINS4_8MMA_AtomIJNS4_4SM904GMMA26MMA_64x256x16_F32F16F16_SSILNSN_5MajorE0ELSP_0ELNSN_7ScaleInE1ELSQ_1EEEEEENS4_6LayoutINS5_IJNSA_ILi2EEESB_SB_EEENS5_IJSB_NSA_ILi0EEESW_EEEEENS5_IJNS4_10UnderscoreESZ_SZ_EEEEENS4_13SM90_TMA_LOADENS4_14ComposedLayoutINS4_7SwizzleILi3ELi4ELi3EEENS4_18smem_ptr_flag_bitsILi16EEENST_INS5_IJNSA_ILi8EEENSA_ILi64EEEEEENS5_IJS19_SB_EEEEEEEvNS4_8identityES12_S1D_vS1E_EENS_8epilogue10collective6detail29Sm90TmaWarpSpecializedAdapterINS1H_15DefaultEpilogueISI_SJ_SJ_NS1G_6thread17LinearCombinationISI_Li1EffLNS1L_9ScaleType4KindE0ELNS_15FloatRoundStyleE2ESI_EENS1_15EpilogueDefaultEEEEEvvEEEEvNT_6ParamsE --------------------------
	.section	.nv.constant0._ZN7cutlass13device_kernelINS_4gemm6kernel13GemmUniversalIN4cute5tupleIJiiiiEEENS1_10collective13CollectiveMmaINS1_34MainloopSm90TmaGmmaWarpSpecializedILi6ENS5_IJNS4_1CILi1EEESB_SB_EEENS1_35KernelTmaWarpSpecializedCooperativeEEENS5_IJNSA_ILi256EEESF_NSA_ILi128EEEEEENS_6half_tENS5_IJlSB_lEEESI_SJ_NS4_8TiledMMAINS4_8MMA_AtomIJNS4_4SM904GMMA26MMA_64x256x16_F32F16F16_SSILNSN_5MajorE0ELSP_0ELNSN_7ScaleInE1ELSQ_1EEEEEENS4_6LayoutINS5_IJNSA_ILi2EEESB_SB_EEENS5_IJSB_NSA_ILi0EEESW_EEEEENS5_IJNS4_10UnderscoreESZ_SZ_EEEEENS4_13SM90_TMA_LOADENS4_14ComposedLayoutINS4_7SwizzleILi3ELi4ELi3EEENS4_18smem_ptr_flag_bitsILi16EEENST_INS5_IJNSA_ILi8EEENSA_ILi64EEEEEENS5_IJS19_SB_EEEEEEEvNS4_8identityES12_S1D_vS1E_EENS_8epilogue10collective6detail29Sm90TmaWarpSpecializedAdapterINS1H_15DefaultEpilogueISI_SJ_SJ_NS1G_6thread17LinearCombinationISI_Li1EffLNS1L_9ScaleType4KindE0ELNS_15FloatRoundStyleE2ESI_EENS1_15EpilogueDefaultEEEEEvvEEEEvNT_6ParamsE,"a",@progbits
	.sectionflags	@""
	.align	4
.nv.constant0._ZN7cutlass13device_kernelINS_4gemm6kernel13GemmUniversalIN4cute5tupleIJiiiiEEENS1_10collective13CollectiveMmaINS1_34MainloopSm90TmaGmmaWarpSpecializedILi6ENS5_IJNS4_1CILi1EEESB_SB_EEENS1_35KernelTmaWarpSpecializedCooperativeEEENS5_IJNSA_ILi256EEESF_NSA_ILi128EEEEEENS_6half_tENS5_IJlSB_lEEESI_SJ_NS4_8TiledMMAINS4_8MMA_AtomIJNS4_4SM904GMMA26MMA_64x256x16_F32F16F16_SSILNSN_5MajorE0ELSP_0ELNSN_7ScaleInE1ELSQ_1EEEEEENS4_6LayoutINS5_IJNSA_ILi2EEESB_SB_EEENS5_IJSB_NSA_ILi0EEESW_EEEEENS5_IJNS4_10UnderscoreESZ_SZ_EEEEENS4_13SM90_TMA_LOADENS4_14ComposedLayoutINS4_7SwizzleILi3ELi4ELi3EEENS4_18smem_ptr_flag_bitsILi16EEENST_INS5_IJNSA_ILi8EEENSA_ILi64EEEEEENS5_IJS19_SB_EEEEEEEvNS4_8identityES12_S1D_vS1E_EENS_8epilogue10collective6detail29Sm90TmaWarpSpecializedAdapterINS1H_15DefaultEpilogueISI_SJ_SJ_NS1G_6thread17LinearCombinationISI_Li1EffLNS1L_9ScaleType4KindE0ELNS_15FloatRoundStyleE2ESI_EENS1_15EpilogueDefaultEEEEEvvEEEEvNT_6ParamsE:
	.zero		1664


//--------------------- SYMBOLS --------------------------

	.type		.nv.reservedSmem.offset0,@object
	.size		.nv.reservedSmem.offset0,0x4
	.type		__assertfail,@function
